//
// Generated by NVIDIA NVVM Compiler
//
// Compiler Build ID: CL-36424714
// Cuda compilation tools, release 13.0, V13.0.88
// Based on NVVM 20.0.0
//

.version 9.0
.target sm_100
.address_size 64

	// .globl	_Z13SoftmaxKernelv
.extern .func  (.param .b32 func_retval0) vprintf
(
	.param .b64 vprintf_param_0,
	.param .b64 vprintf_param_1
)
;
.global .align 1 .b8 $str[5] = {37, 100, 32, 10};
.global .align 1 .b8 $str$1[16] = {32, 37, 102, 32, 44, 32, 111, 102, 32, 37, 100, 44, 32, 37, 100};
.global .align 1 .b8 $str$2[14] = {32, 119, 97, 114, 112, 95, 115, 117, 109, 32, 37, 102, 10};

.visible .entry _Z13SoftmaxKernelv()
{
	.local .align 8 .b8 	__local_depot0[8];
	.reg .b64 	%SP;
	.reg .b64 	%SPL;
	.reg .b32 	%r<4>;
	.reg .b64 	%rd<5>;

	mov.u64 	%SPL, __local_depot0;
	cvta.local.u64 	%SP, %SPL;
	add.u64 	%rd1, %SP, 0;
	add.u64 	%rd2, %SPL, 0;
	mov.u32 	%r1, %tid.x;
	st.local.u32 	[%rd2], %r1;
	mov.u64 	%rd3, $str;
	cvta.global.u64 	%rd4, %rd3;
	{ // callseq 0, 0
	.param .b64 param0;
	st.param.b64 	[param0], %rd4;
	.param .b64 param1;
	st.param.b64 	[param1], %rd1;
	.param .b32 retval0;
	call.uni (retval0), 
	vprintf, 
	(
	param0, 
	param1
	);
	ld.param.b32 	%r2, [retval0];
	} // callseq 0
	ret;

}
	// .globl	_Z13SoftmaxKernelIfLi8ELi256ELi32ELi32ELi1EEvPT_S1_S1_iii
.visible .entry _Z13SoftmaxKernelIfLi8ELi256ELi32ELi32ELi1EEvPT_S1_S1_iii(
	.param .u64 .ptr .align 1 _Z13SoftmaxKernelIfLi8ELi256ELi32ELi32ELi1EEvPT_S1_S1_iii_param_0,
	.param .u64 .ptr .align 1 _Z13SoftmaxKernelIfLi8ELi256ELi32ELi32ELi1EEvPT_S1_S1_iii_param_1,
	.param .u64 .ptr .align 1 _Z13SoftmaxKernelIfLi8ELi256ELi32ELi32ELi1EEvPT_S1_S1_iii_param_2,
	.param .u32 _Z13SoftmaxKernelIfLi8ELi256ELi32ELi32ELi1EEvPT_S1_S1_iii_param_3,
	.param .u32 _Z13SoftmaxKernelIfLi8ELi256ELi32ELi32ELi1EEvPT_S1_S1_iii_param_4,
	.param .u32 _Z13SoftmaxKernelIfLi8ELi256ELi32ELi32ELi1EEvPT_S1_S1_iii_param_5
)
{
	.local .align 16 .b8 	__local_depot1[144];
	.reg .b64 	%SP;
	.reg .b64 	%SPL;
	.reg .pred 	%p<68>;
	.reg .b32 	%r<275>;
	.reg .b32 	%f<1179>;
	.reg .b64 	%rd<121>;
	.reg .b64 	%fd<15>;

	mov.u64 	%SPL, __local_depot1;
	cvta.local.u64 	%SP, %SPL;
	ld.param.u32 	%r37, [_Z13SoftmaxKernelIfLi8ELi256ELi32ELi32ELi1EEvPT_S1_S1_iii_param_4];
	ld.param.u32 	%r38, [_Z13SoftmaxKernelIfLi8ELi256ELi32ELi32ELi1EEvPT_S1_S1_iii_param_5];
	add.u64 	%rd1, %SPL, 0;
	mov.u32 	%r1, %tid.x;
	shr.u32 	%r39, %r1, 5;
	mov.u32 	%r40, %nctaid.x;
	shl.b32 	%r2, %r40, 3;
	mov.u32 	%r41, %ntid.x;
	shr.u32 	%r42, %r41, 5;
	mov.u32 	%r3, %ctaid.x;
	mad.lo.s32 	%r267, %r42, %r3, %r39;
	setp.ge.s32 	%p3, %r267, %r37;
	@%p3 bra 	$L__BB1_4;
	setp.gt.s32 	%p4, %r38, 255;
	setp.eq.s32 	%p5, %r3, 8;
	setp.eq.s32 	%p6, %r1, 31;
	and.pred  	%p1, %p5, %p6;
	setp.eq.s32 	%p7, %r3, 4;
	and.pred  	%p2, %p7, %p6;
	@%p4 bra 	$L__BB1_5;
$L__BB1_3:
	mov.b32 	%r43, -830669571;
	shfl.sync.bfly.b32	%r44|%p8, %r43, 16, 31, -1;
	mov.b32 	%f90, %r44;
	max.f32 	%f91, %f90, 0fCE7CFCFD;
	mov.b32 	%r45, %f91;
	shfl.sync.bfly.b32	%r46|%p9, %r45, 8, 31, -1;
	mov.b32 	%f92, %r46;
	max.f32 	%f93, %f91, %f92;
	mov.b32 	%r47, %f93;
	shfl.sync.bfly.b32	%r48|%p10, %r47, 4, 31, -1;
	mov.b32 	%f94, %r48;
	max.f32 	%f95, %f93, %f94;
	mov.b32 	%r49, %f95;
	shfl.sync.bfly.b32	%r50|%p11, %r49, 2, 31, -1;
	mov.b32 	%f96, %r50;
	max.f32 	%f97, %f95, %f96;
	mov.b32 	%r51, %f97;
	shfl.sync.bfly.b32	%r52|%p12, %r51, 1, 31, -1;
	mov.b32 	%f98, %r52;
	max.f32 	%f99, %f97, %f98;
	sub.f32 	%f100, %f1178, %f99;
	fma.rn.f32 	%f101, %f100, 0f3BBB989D, 0f3F000000;
	cvt.sat.f32.f32 	%f102, %f101;
	mov.f32 	%f103, 0f4B400001;
	mov.f32 	%f104, 0f437C0000;
	fma.rm.f32 	%f105, %f102, %f104, %f103;
	add.f32 	%f106, %f105, 0fCB40007F;
	neg.f32 	%f107, %f106;
	fma.rn.f32 	%f108, %f100, 0f3FB8AA3B, %f107;
	fma.rn.f32 	%f109, %f100, 0f32A57060, %f108;
	mov.b32 	%r53, %f105;
	shl.b32 	%r54, %r53, 23;
	mov.b32 	%f110, %r54;
	ex2.approx.ftz.f32 	%f111, %f109;
	mul.f32 	%f112, %f111, %f110;
	add.f32 	%f113, %f112, 0f00000000;
	sub.f32 	%f114, %f1177, %f99;
	fma.rn.f32 	%f115, %f114, 0f3BBB989D, 0f3F000000;
	cvt.sat.f32.f32 	%f116, %f115;
	fma.rm.f32 	%f117, %f116, %f104, %f103;
	add.f32 	%f118, %f117, 0fCB40007F;
	neg.f32 	%f119, %f118;
	fma.rn.f32 	%f120, %f114, 0f3FB8AA3B, %f119;
	fma.rn.f32 	%f121, %f114, 0f32A57060, %f120;
	mov.b32 	%r55, %f117;
	shl.b32 	%r56, %r55, 23;
	mov.b32 	%f122, %r56;
	ex2.approx.ftz.f32 	%f123, %f121;
	mul.f32 	%f124, %f123, %f122;
	add.f32 	%f125, %f113, %f124;
	sub.f32 	%f126, %f1176, %f99;
	fma.rn.f32 	%f127, %f126, 0f3BBB989D, 0f3F000000;
	cvt.sat.f32.f32 	%f128, %f127;
	fma.rm.f32 	%f129, %f128, %f104, %f103;
	add.f32 	%f130, %f129, 0fCB40007F;
	neg.f32 	%f131, %f130;
	fma.rn.f32 	%f132, %f126, 0f3FB8AA3B, %f131;
	fma.rn.f32 	%f133, %f126, 0f32A57060, %f132;
	mov.b32 	%r57, %f129;
	shl.b32 	%r58, %r57, 23;
	mov.b32 	%f134, %r58;
	ex2.approx.ftz.f32 	%f135, %f133;
	mul.f32 	%f136, %f135, %f134;
	add.f32 	%f137, %f125, %f136;
	sub.f32 	%f138, %f1175, %f99;
	fma.rn.f32 	%f139, %f138, 0f3BBB989D, 0f3F000000;
	cvt.sat.f32.f32 	%f140, %f139;
	fma.rm.f32 	%f141, %f140, %f104, %f103;
	add.f32 	%f142, %f141, 0fCB40007F;
	neg.f32 	%f143, %f142;
	fma.rn.f32 	%f144, %f138, 0f3FB8AA3B, %f143;
	fma.rn.f32 	%f145, %f138, 0f32A57060, %f144;
	mov.b32 	%r59, %f141;
	shl.b32 	%r60, %r59, 23;
	mov.b32 	%f146, %r60;
	ex2.approx.ftz.f32 	%f147, %f145;
	mul.f32 	%f148, %f147, %f146;
	add.f32 	%f149, %f137, %f148;
	sub.f32 	%f150, %f1174, %f99;
	fma.rn.f32 	%f151, %f150, 0f3BBB989D, 0f3F000000;
	cvt.sat.f32.f32 	%f152, %f151;
	fma.rm.f32 	%f153, %f152, %f104, %f103;
	add.f32 	%f154, %f153, 0fCB40007F;
	neg.f32 	%f155, %f154;
	fma.rn.f32 	%f156, %f150, 0f3FB8AA3B, %f155;
	fma.rn.f32 	%f157, %f150, 0f32A57060, %f156;
	mov.b32 	%r61, %f153;
	shl.b32 	%r62, %r61, 23;
	mov.b32 	%f158, %r62;
	ex2.approx.ftz.f32 	%f159, %f157;
	mul.f32 	%f160, %f159, %f158;
	add.f32 	%f161, %f149, %f160;
	sub.f32 	%f162, %f1173, %f99;
	fma.rn.f32 	%f163, %f162, 0f3BBB989D, 0f3F000000;
	cvt.sat.f32.f32 	%f164, %f163;
	fma.rm.f32 	%f165, %f164, %f104, %f103;
	add.f32 	%f166, %f165, 0fCB40007F;
	neg.f32 	%f167, %f166;
	fma.rn.f32 	%f168, %f162, 0f3FB8AA3B, %f167;
	fma.rn.f32 	%f169, %f162, 0f32A57060, %f168;
	mov.b32 	%r63, %f165;
	shl.b32 	%r64, %r63, 23;
	mov.b32 	%f170, %r64;
	ex2.approx.ftz.f32 	%f171, %f169;
	mul.f32 	%f172, %f171, %f170;
	add.f32 	%f173, %f161, %f172;
	sub.f32 	%f174, %f1172, %f99;
	fma.rn.f32 	%f175, %f174, 0f3BBB989D, 0f3F000000;
	cvt.sat.f32.f32 	%f176, %f175;
	fma.rm.f32 	%f177, %f176, %f104, %f103;
	add.f32 	%f178, %f177, 0fCB40007F;
	neg.f32 	%f179, %f178;
	fma.rn.f32 	%f180, %f174, 0f3FB8AA3B, %f179;
	fma.rn.f32 	%f181, %f174, 0f32A57060, %f180;
	mov.b32 	%r65, %f177;
	shl.b32 	%r66, %r65, 23;
	mov.b32 	%f182, %r66;
	ex2.approx.ftz.f32 	%f183, %f181;
	mul.f32 	%f184, %f183, %f182;
	add.f32 	%f185, %f173, %f184;
	sub.f32 	%f186, %f1171, %f99;
	fma.rn.f32 	%f187, %f186, 0f3BBB989D, 0f3F000000;
	cvt.sat.f32.f32 	%f188, %f187;
	fma.rm.f32 	%f189, %f188, %f104, %f103;
	add.f32 	%f190, %f189, 0fCB40007F;
	neg.f32 	%f191, %f190;
	fma.rn.f32 	%f192, %f186, 0f3FB8AA3B, %f191;
	fma.rn.f32 	%f193, %f186, 0f32A57060, %f192;
	mov.b32 	%r67, %f189;
	shl.b32 	%r68, %r67, 23;
	mov.b32 	%f194, %r68;
	ex2.approx.ftz.f32 	%f195, %f193;
	mul.f32 	%f196, %f195, %f194;
	add.f32 	%f197, %f185, %f196;
	sub.f32 	%f198, %f1170, %f99;
	fma.rn.f32 	%f199, %f198, 0f3BBB989D, 0f3F000000;
	cvt.sat.f32.f32 	%f200, %f199;
	fma.rm.f32 	%f201, %f200, %f104, %f103;
	add.f32 	%f202, %f201, 0fCB40007F;
	neg.f32 	%f203, %f202;
	fma.rn.f32 	%f204, %f198, 0f3FB8AA3B, %f203;
	fma.rn.f32 	%f205, %f198, 0f32A57060, %f204;
	mov.b32 	%r69, %f201;
	shl.b32 	%r70, %r69, 23;
	mov.b32 	%f206, %r70;
	ex2.approx.ftz.f32 	%f207, %f205;
	mul.f32 	%f208, %f207, %f206;
	add.f32 	%f209, %f197, %f208;
	sub.f32 	%f210, %f1169, %f99;
	fma.rn.f32 	%f211, %f210, 0f3BBB989D, 0f3F000000;
	cvt.sat.f32.f32 	%f212, %f211;
	fma.rm.f32 	%f213, %f212, %f104, %f103;
	add.f32 	%f214, %f213, 0fCB40007F;
	neg.f32 	%f215, %f214;
	fma.rn.f32 	%f216, %f210, 0f3FB8AA3B, %f215;
	fma.rn.f32 	%f217, %f210, 0f32A57060, %f216;
	mov.b32 	%r71, %f213;
	shl.b32 	%r72, %r71, 23;
	mov.b32 	%f218, %r72;
	ex2.approx.ftz.f32 	%f219, %f217;
	mul.f32 	%f220, %f219, %f218;
	add.f32 	%f221, %f209, %f220;
	sub.f32 	%f222, %f1168, %f99;
	fma.rn.f32 	%f223, %f222, 0f3BBB989D, 0f3F000000;
	cvt.sat.f32.f32 	%f224, %f223;
	fma.rm.f32 	%f225, %f224, %f104, %f103;
	add.f32 	%f226, %f225, 0fCB40007F;
	neg.f32 	%f227, %f226;
	fma.rn.f32 	%f228, %f222, 0f3FB8AA3B, %f227;
	fma.rn.f32 	%f229, %f222, 0f32A57060, %f228;
	mov.b32 	%r73, %f225;
	shl.b32 	%r74, %r73, 23;
	mov.b32 	%f230, %r74;
	ex2.approx.ftz.f32 	%f231, %f229;
	mul.f32 	%f232, %f231, %f230;
	add.f32 	%f233, %f221, %f232;
	sub.f32 	%f234, %f1167, %f99;
	fma.rn.f32 	%f235, %f234, 0f3BBB989D, 0f3F000000;
	cvt.sat.f32.f32 	%f236, %f235;
	fma.rm.f32 	%f237, %f236, %f104, %f103;
	add.f32 	%f238, %f237, 0fCB40007F;
	neg.f32 	%f239, %f238;
	fma.rn.f32 	%f240, %f234, 0f3FB8AA3B, %f239;
	fma.rn.f32 	%f241, %f234, 0f32A57060, %f240;
	mov.b32 	%r75, %f237;
	shl.b32 	%r76, %r75, 23;
	mov.b32 	%f242, %r76;
	ex2.approx.ftz.f32 	%f243, %f241;
	mul.f32 	%f244, %f243, %f242;
	add.f32 	%f245, %f233, %f244;
	sub.f32 	%f246, %f1166, %f99;
	fma.rn.f32 	%f247, %f246, 0f3BBB989D, 0f3F000000;
	cvt.sat.f32.f32 	%f248, %f247;
	fma.rm.f32 	%f249, %f248, %f104, %f103;
	add.f32 	%f250, %f249, 0fCB40007F;
	neg.f32 	%f251, %f250;
	fma.rn.f32 	%f252, %f246, 0f3FB8AA3B, %f251;
	fma.rn.f32 	%f253, %f246, 0f32A57060, %f252;
	mov.b32 	%r77, %f249;
	shl.b32 	%r78, %r77, 23;
	mov.b32 	%f254, %r78;
	ex2.approx.ftz.f32 	%f255, %f253;
	mul.f32 	%f256, %f255, %f254;
	add.f32 	%f257, %f245, %f256;
	sub.f32 	%f258, %f1165, %f99;
	fma.rn.f32 	%f259, %f258, 0f3BBB989D, 0f3F000000;
	cvt.sat.f32.f32 	%f260, %f259;
	fma.rm.f32 	%f261, %f260, %f104, %f103;
	add.f32 	%f262, %f261, 0fCB40007F;
	neg.f32 	%f263, %f262;
	fma.rn.f32 	%f264, %f258, 0f3FB8AA3B, %f263;
	fma.rn.f32 	%f265, %f258, 0f32A57060, %f264;
	mov.b32 	%r79, %f261;
	shl.b32 	%r80, %r79, 23;
	mov.b32 	%f266, %r80;
	ex2.approx.ftz.f32 	%f267, %f265;
	mul.f32 	%f268, %f267, %f266;
	add.f32 	%f269, %f257, %f268;
	sub.f32 	%f270, %f1164, %f99;
	fma.rn.f32 	%f271, %f270, 0f3BBB989D, 0f3F000000;
	cvt.sat.f32.f32 	%f272, %f271;
	fma.rm.f32 	%f273, %f272, %f104, %f103;
	add.f32 	%f274, %f273, 0fCB40007F;
	neg.f32 	%f275, %f274;
	fma.rn.f32 	%f276, %f270, 0f3FB8AA3B, %f275;
	fma.rn.f32 	%f277, %f270, 0f32A57060, %f276;
	mov.b32 	%r81, %f273;
	shl.b32 	%r82, %r81, 23;
	mov.b32 	%f278, %r82;
	ex2.approx.ftz.f32 	%f279, %f277;
	mul.f32 	%f280, %f279, %f278;
	add.f32 	%f281, %f269, %f280;
	sub.f32 	%f282, %f1163, %f99;
	fma.rn.f32 	%f283, %f282, 0f3BBB989D, 0f3F000000;
	cvt.sat.f32.f32 	%f284, %f283;
	fma.rm.f32 	%f285, %f284, %f104, %f103;
	add.f32 	%f286, %f285, 0fCB40007F;
	neg.f32 	%f287, %f286;
	fma.rn.f32 	%f288, %f282, 0f3FB8AA3B, %f287;
	fma.rn.f32 	%f289, %f282, 0f32A57060, %f288;
	mov.b32 	%r83, %f285;
	shl.b32 	%r84, %r83, 23;
	mov.b32 	%f290, %r84;
	ex2.approx.ftz.f32 	%f291, %f289;
	mul.f32 	%f292, %f291, %f290;
	add.f32 	%f293, %f281, %f292;
	sub.f32 	%f294, %f1162, %f99;
	fma.rn.f32 	%f295, %f294, 0f3BBB989D, 0f3F000000;
	cvt.sat.f32.f32 	%f296, %f295;
	fma.rm.f32 	%f297, %f296, %f104, %f103;
	add.f32 	%f298, %f297, 0fCB40007F;
	neg.f32 	%f299, %f298;
	fma.rn.f32 	%f300, %f294, 0f3FB8AA3B, %f299;
	fma.rn.f32 	%f301, %f294, 0f32A57060, %f300;
	mov.b32 	%r85, %f297;
	shl.b32 	%r86, %r85, 23;
	mov.b32 	%f302, %r86;
	ex2.approx.ftz.f32 	%f303, %f301;
	mul.f32 	%f304, %f303, %f302;
	add.f32 	%f305, %f293, %f304;
	sub.f32 	%f306, %f1161, %f99;
	fma.rn.f32 	%f307, %f306, 0f3BBB989D, 0f3F000000;
	cvt.sat.f32.f32 	%f308, %f307;
	fma.rm.f32 	%f309, %f308, %f104, %f103;
	add.f32 	%f310, %f309, 0fCB40007F;
	neg.f32 	%f311, %f310;
	fma.rn.f32 	%f312, %f306, 0f3FB8AA3B, %f311;
	fma.rn.f32 	%f313, %f306, 0f32A57060, %f312;
	mov.b32 	%r87, %f309;
	shl.b32 	%r88, %r87, 23;
	mov.b32 	%f314, %r88;
	ex2.approx.ftz.f32 	%f315, %f313;
	mul.f32 	%f316, %f315, %f314;
	add.f32 	%f317, %f305, %f316;
	sub.f32 	%f318, %f1160, %f99;
	fma.rn.f32 	%f319, %f318, 0f3BBB989D, 0f3F000000;
	cvt.sat.f32.f32 	%f320, %f319;
	fma.rm.f32 	%f321, %f320, %f104, %f103;
	add.f32 	%f322, %f321, 0fCB40007F;
	neg.f32 	%f323, %f322;
	fma.rn.f32 	%f324, %f318, 0f3FB8AA3B, %f323;
	fma.rn.f32 	%f325, %f318, 0f32A57060, %f324;
	mov.b32 	%r89, %f321;
	shl.b32 	%r90, %r89, 23;
	mov.b32 	%f326, %r90;
	ex2.approx.ftz.f32 	%f327, %f325;
	mul.f32 	%f328, %f327, %f326;
	add.f32 	%f329, %f317, %f328;
	sub.f32 	%f330, %f1159, %f99;
	fma.rn.f32 	%f331, %f330, 0f3BBB989D, 0f3F000000;
	cvt.sat.f32.f32 	%f332, %f331;
	fma.rm.f32 	%f333, %f332, %f104, %f103;
	add.f32 	%f334, %f333, 0fCB40007F;
	neg.f32 	%f335, %f334;
	fma.rn.f32 	%f336, %f330, 0f3FB8AA3B, %f335;
	fma.rn.f32 	%f337, %f330, 0f32A57060, %f336;
	mov.b32 	%r91, %f333;
	shl.b32 	%r92, %r91, 23;
	mov.b32 	%f338, %r92;
	ex2.approx.ftz.f32 	%f339, %f337;
	mul.f32 	%f340, %f339, %f338;
	add.f32 	%f341, %f329, %f340;
	sub.f32 	%f342, %f1158, %f99;
	fma.rn.f32 	%f343, %f342, 0f3BBB989D, 0f3F000000;
	cvt.sat.f32.f32 	%f344, %f343;
	fma.rm.f32 	%f345, %f344, %f104, %f103;
	add.f32 	%f346, %f345, 0fCB40007F;
	neg.f32 	%f347, %f346;
	fma.rn.f32 	%f348, %f342, 0f3FB8AA3B, %f347;
	fma.rn.f32 	%f349, %f342, 0f32A57060, %f348;
	mov.b32 	%r93, %f345;
	shl.b32 	%r94, %r93, 23;
	mov.b32 	%f350, %r94;
	ex2.approx.ftz.f32 	%f351, %f349;
	mul.f32 	%f352, %f351, %f350;
	add.f32 	%f353, %f341, %f352;
	sub.f32 	%f354, %f1157, %f99;
	fma.rn.f32 	%f355, %f354, 0f3BBB989D, 0f3F000000;
	cvt.sat.f32.f32 	%f356, %f355;
	fma.rm.f32 	%f357, %f356, %f104, %f103;
	add.f32 	%f358, %f357, 0fCB40007F;
	neg.f32 	%f359, %f358;
	fma.rn.f32 	%f360, %f354, 0f3FB8AA3B, %f359;
	fma.rn.f32 	%f361, %f354, 0f32A57060, %f360;
	mov.b32 	%r95, %f357;
	shl.b32 	%r96, %r95, 23;
	mov.b32 	%f362, %r96;
	ex2.approx.ftz.f32 	%f363, %f361;
	mul.f32 	%f364, %f363, %f362;
	add.f32 	%f365, %f353, %f364;
	sub.f32 	%f366, %f1156, %f99;
	fma.rn.f32 	%f367, %f366, 0f3BBB989D, 0f3F000000;
	cvt.sat.f32.f32 	%f368, %f367;
	fma.rm.f32 	%f369, %f368, %f104, %f103;
	add.f32 	%f370, %f369, 0fCB40007F;
	neg.f32 	%f371, %f370;
	fma.rn.f32 	%f372, %f366, 0f3FB8AA3B, %f371;
	fma.rn.f32 	%f373, %f366, 0f32A57060, %f372;
	mov.b32 	%r97, %f369;
	shl.b32 	%r98, %r97, 23;
	mov.b32 	%f374, %r98;
	ex2.approx.ftz.f32 	%f375, %f373;
	mul.f32 	%f376, %f375, %f374;
	add.f32 	%f377, %f365, %f376;
	sub.f32 	%f378, %f1155, %f99;
	fma.rn.f32 	%f379, %f378, 0f3BBB989D, 0f3F000000;
	cvt.sat.f32.f32 	%f380, %f379;
	fma.rm.f32 	%f381, %f380, %f104, %f103;
	add.f32 	%f382, %f381, 0fCB40007F;
	neg.f32 	%f383, %f382;
	fma.rn.f32 	%f384, %f378, 0f3FB8AA3B, %f383;
	fma.rn.f32 	%f385, %f378, 0f32A57060, %f384;
	mov.b32 	%r99, %f381;
	shl.b32 	%r100, %r99, 23;
	mov.b32 	%f386, %r100;
	ex2.approx.ftz.f32 	%f387, %f385;
	mul.f32 	%f388, %f387, %f386;
	add.f32 	%f389, %f377, %f388;
	sub.f32 	%f390, %f1154, %f99;
	fma.rn.f32 	%f391, %f390, 0f3BBB989D, 0f3F000000;
	cvt.sat.f32.f32 	%f392, %f391;
	fma.rm.f32 	%f393, %f392, %f104, %f103;
	add.f32 	%f394, %f393, 0fCB40007F;
	neg.f32 	%f395, %f394;
	fma.rn.f32 	%f396, %f390, 0f3FB8AA3B, %f395;
	fma.rn.f32 	%f397, %f390, 0f32A57060, %f396;
	mov.b32 	%r101, %f393;
	shl.b32 	%r102, %r101, 23;
	mov.b32 	%f398, %r102;
	ex2.approx.ftz.f32 	%f399, %f397;
	mul.f32 	%f400, %f399, %f398;
	add.f32 	%f401, %f389, %f400;
	sub.f32 	%f402, %f1153, %f99;
	fma.rn.f32 	%f403, %f402, 0f3BBB989D, 0f3F000000;
	cvt.sat.f32.f32 	%f404, %f403;
	fma.rm.f32 	%f405, %f404, %f104, %f103;
	add.f32 	%f406, %f405, 0fCB40007F;
	neg.f32 	%f407, %f406;
	fma.rn.f32 	%f408, %f402, 0f3FB8AA3B, %f407;
	fma.rn.f32 	%f409, %f402, 0f32A57060, %f408;
	mov.b32 	%r103, %f405;
	shl.b32 	%r104, %r103, 23;
	mov.b32 	%f410, %r104;
	ex2.approx.ftz.f32 	%f411, %f409;
	mul.f32 	%f412, %f411, %f410;
	add.f32 	%f413, %f401, %f412;
	sub.f32 	%f414, %f1152, %f99;
	fma.rn.f32 	%f415, %f414, 0f3BBB989D, 0f3F000000;
	cvt.sat.f32.f32 	%f416, %f415;
	fma.rm.f32 	%f417, %f416, %f104, %f103;
	add.f32 	%f418, %f417, 0fCB40007F;
	neg.f32 	%f419, %f418;
	fma.rn.f32 	%f420, %f414, 0f3FB8AA3B, %f419;
	fma.rn.f32 	%f421, %f414, 0f32A57060, %f420;
	mov.b32 	%r105, %f417;
	shl.b32 	%r106, %r105, 23;
	mov.b32 	%f422, %r106;
	ex2.approx.ftz.f32 	%f423, %f421;
	mul.f32 	%f424, %f423, %f422;
	add.f32 	%f425, %f413, %f424;
	sub.f32 	%f426, %f1151, %f99;
	fma.rn.f32 	%f427, %f426, 0f3BBB989D, 0f3F000000;
	cvt.sat.f32.f32 	%f428, %f427;
	fma.rm.f32 	%f429, %f428, %f104, %f103;
	add.f32 	%f430, %f429, 0fCB40007F;
	neg.f32 	%f431, %f430;
	fma.rn.f32 	%f432, %f426, 0f3FB8AA3B, %f431;
	fma.rn.f32 	%f433, %f426, 0f32A57060, %f432;
	mov.b32 	%r107, %f429;
	shl.b32 	%r108, %r107, 23;
	mov.b32 	%f434, %r108;
	ex2.approx.ftz.f32 	%f435, %f433;
	mul.f32 	%f436, %f435, %f434;
	add.f32 	%f437, %f425, %f436;
	sub.f32 	%f438, %f1150, %f99;
	fma.rn.f32 	%f439, %f438, 0f3BBB989D, 0f3F000000;
	cvt.sat.f32.f32 	%f440, %f439;
	fma.rm.f32 	%f441, %f440, %f104, %f103;
	add.f32 	%f442, %f441, 0fCB40007F;
	neg.f32 	%f443, %f442;
	fma.rn.f32 	%f444, %f438, 0f3FB8AA3B, %f443;
	fma.rn.f32 	%f445, %f438, 0f32A57060, %f444;
	mov.b32 	%r109, %f441;
	shl.b32 	%r110, %r109, 23;
	mov.b32 	%f446, %r110;
	ex2.approx.ftz.f32 	%f447, %f445;
	mul.f32 	%f448, %f447, %f446;
	add.f32 	%f449, %f437, %f448;
	sub.f32 	%f450, %f1149, %f99;
	fma.rn.f32 	%f451, %f450, 0f3BBB989D, 0f3F000000;
	cvt.sat.f32.f32 	%f452, %f451;
	fma.rm.f32 	%f453, %f452, %f104, %f103;
	add.f32 	%f454, %f453, 0fCB40007F;
	neg.f32 	%f455, %f454;
	fma.rn.f32 	%f456, %f450, 0f3FB8AA3B, %f455;
	fma.rn.f32 	%f457, %f450, 0f32A57060, %f456;
	mov.b32 	%r111, %f453;
	shl.b32 	%r112, %r111, 23;
	mov.b32 	%f458, %r112;
	ex2.approx.ftz.f32 	%f459, %f457;
	mul.f32 	%f460, %f459, %f458;
	add.f32 	%f461, %f449, %f460;
	sub.f32 	%f462, %f1148, %f99;
	fma.rn.f32 	%f463, %f462, 0f3BBB989D, 0f3F000000;
	cvt.sat.f32.f32 	%f464, %f463;
	fma.rm.f32 	%f465, %f464, %f104, %f103;
	add.f32 	%f466, %f465, 0fCB40007F;
	neg.f32 	%f467, %f466;
	fma.rn.f32 	%f468, %f462, 0f3FB8AA3B, %f467;
	fma.rn.f32 	%f469, %f462, 0f32A57060, %f468;
	mov.b32 	%r113, %f465;
	shl.b32 	%r114, %r113, 23;
	mov.b32 	%f470, %r114;
	ex2.approx.ftz.f32 	%f471, %f469;
	mul.f32 	%f472, %f471, %f470;
	add.f32 	%f473, %f461, %f472;
	sub.f32 	%f474, %f1147, %f99;
	fma.rn.f32 	%f475, %f474, 0f3BBB989D, 0f3F000000;
	cvt.sat.f32.f32 	%f476, %f475;
	fma.rm.f32 	%f477, %f476, %f104, %f103;
	add.f32 	%f478, %f477, 0fCB40007F;
	neg.f32 	%f479, %f478;
	fma.rn.f32 	%f480, %f474, 0f3FB8AA3B, %f479;
	fma.rn.f32 	%f481, %f474, 0f32A57060, %f480;
	mov.b32 	%r115, %f477;
	shl.b32 	%r116, %r115, 23;
	mov.b32 	%f482, %r116;
	ex2.approx.ftz.f32 	%f483, %f481;
	mul.f32 	%f484, %f483, %f482;
	add.f32 	%f485, %f473, %f484;
	mov.b32 	%r117, %f485;
	shfl.sync.bfly.b32	%r118|%p13, %r117, 16, 31, -1;
	mov.b32 	%f486, %r118;
	add.f32 	%f487, %f485, %f486;
	mov.b32 	%r119, %f487;
	shfl.sync.bfly.b32	%r120|%p14, %r119, 8, 31, -1;
	mov.b32 	%f488, %r120;
	add.f32 	%f489, %f487, %f488;
	mov.b32 	%r121, %f489;
	shfl.sync.bfly.b32	%r122|%p15, %r121, 4, 31, -1;
	mov.b32 	%f490, %r122;
	add.f32 	%f491, %f489, %f490;
	mov.b32 	%r123, %f491;
	shfl.sync.bfly.b32	%r124|%p16, %r123, 2, 31, -1;
	mov.b32 	%f492, %r124;
	add.f32 	%f493, %f491, %f492;
	mov.b32 	%r125, %f493;
	shfl.sync.bfly.b32	%r126|%p17, %r125, 1, 31, -1;
	mov.b32 	%f494, %r126;
	add.f32 	%f495, %f493, %f494;
	div.rn.f32 	%f1178, %f112, %f495;
	div.rn.f32 	%f1177, %f124, %f495;
	div.rn.f32 	%f1176, %f136, %f495;
	div.rn.f32 	%f1175, %f148, %f495;
	div.rn.f32 	%f1174, %f160, %f495;
	div.rn.f32 	%f1173, %f172, %f495;
	div.rn.f32 	%f1172, %f184, %f495;
	div.rn.f32 	%f1171, %f196, %f495;
	div.rn.f32 	%f1170, %f208, %f495;
	div.rn.f32 	%f1169, %f220, %f495;
	div.rn.f32 	%f1168, %f232, %f495;
	div.rn.f32 	%f1167, %f244, %f495;
	div.rn.f32 	%f1166, %f256, %f495;
	div.rn.f32 	%f1165, %f268, %f495;
	div.rn.f32 	%f1164, %f280, %f495;
	div.rn.f32 	%f1163, %f292, %f495;
	div.rn.f32 	%f1162, %f304, %f495;
	div.rn.f32 	%f1161, %f316, %f495;
	div.rn.f32 	%f1160, %f328, %f495;
	div.rn.f32 	%f1159, %f340, %f495;
	div.rn.f32 	%f1158, %f352, %f495;
	div.rn.f32 	%f1157, %f364, %f495;
	div.rn.f32 	%f1156, %f376, %f495;
	div.rn.f32 	%f1155, %f388, %f495;
	div.rn.f32 	%f1154, %f400, %f495;
	div.rn.f32 	%f1153, %f412, %f495;
	div.rn.f32 	%f1152, %f424, %f495;
	div.rn.f32 	%f1151, %f436, %f495;
	div.rn.f32 	%f1150, %f448, %f495;
	div.rn.f32 	%f1149, %f460, %f495;
	div.rn.f32 	%f1148, %f472, %f495;
	div.rn.f32 	%f1147, %f484, %f495;
	add.s32 	%r267, %r267, %r2;
	setp.lt.s32 	%p18, %r267, %r37;
	@%p18 bra 	$L__BB1_3;
$L__BB1_4:
	ret;
$L__BB1_5:
	shr.s32 	%r127, %r38, 31;
	shr.u32 	%r128, %r127, 24;
	add.s32 	%r129, %r38, %r128;
	shr.s32 	%r130, %r129, 8;
	add.s32 	%r5, %r130, -1;
	and.b32  	%r6, %r130, 3;
	and.b32  	%r7, %r130, 8388604;
	neg.s32 	%r8, %r7;
	add.u64 	%rd45, %SP, 128;
	mov.u64 	%rd88, $str$1;
	mov.u64 	%rd95, $str$2;
$L__BB1_6:
	ld.param.u64 	%rd119, [_Z13SoftmaxKernelIfLi8ELi256ELi32ELi32ELi1EEvPT_S1_S1_iii_param_0];
	cvta.to.global.u64 	%rd2, %rd119;
	mov.u32 	%r132, %tid.x;
	shl.b32 	%r133, %r132, 3;
	and.b32  	%r10, %r133, 248;
	setp.lt.u32 	%p19, %r5, 3;
	mul.lo.s32 	%r134, %r267, %r38;
	cvt.s64.s32 	%rd3, %r134;
	mov.f32 	%f1137, 0fCE7CFCFD;
	mov.b32 	%r273, 0;
	@%p19 bra 	$L__BB1_20;
	or.b32  	%r268, %r10, 512;
	mov.f32 	%f1137, 0fCE7CFCFD;
	mov.b32 	%r269, 0;
	mov.u32 	%r270, %r8;
$L__BB1_8:
	add.s32 	%r136, %r268, -512;
	mul.wide.u32 	%rd20, %r269, 4;
	add.s64 	%rd4, %rd1, %rd20;
	cvt.u64.u32 	%rd21, %r136;
	add.s64 	%rd5, %rd21, %rd3;
	setp.ge.s32 	%p20, %r136, %r38;
	@%p20 bra 	$L__BB1_74;
	shl.b64 	%rd22, %rd5, 2;
	add.s64 	%rd23, %rd2, %rd22;
	ld.global.v8.f32 	{%f500, %f501, %f502, %f503, %f504, %f505, %f506, %f507}, [%rd23];
	st.local.v4.f32 	[%rd4], {%f500, %f501, %f502, %f503};
	st.local.v4.f32 	[%rd4+16], {%f504, %f505, %f506, %f507};
	max.f32 	%f508, %f1137, %f500;
	max.f32 	%f509, %f508, %f501;
	max.f32 	%f510, %f509, %f502;
	max.f32 	%f511, %f510, %f503;
	max.f32 	%f512, %f511, %f504;
	max.f32 	%f513, %f512, %f505;
	max.f32 	%f514, %f513, %f506;
	max.f32 	%f1137, %f514, %f507;
$L__BB1_10:
	add.s32 	%r137, %r268, -256;
	cvt.u64.u32 	%rd24, %r137;
	add.s64 	%rd6, %rd24, %rd3;
	setp.lt.s32 	%p21, %r137, %r38;
	@%p21 bra 	$L__BB1_12;
	mov.f32 	%f515, 0fCE7CFCFD;
	st.local.v4.f32 	[%rd4+32], {%f515, %f515, %f515, %f515};
	st.local.v4.f32 	[%rd4+48], {%f515, %f515, %f515, %f515};
	bra.uni 	$L__BB1_13;
$L__BB1_12:
	shl.b64 	%rd25, %rd6, 2;
	add.s64 	%rd26, %rd2, %rd25;
	ld.global.v8.f32 	{%f516, %f517, %f518, %f519, %f520, %f521, %f522, %f523}, [%rd26];
	st.local.v4.f32 	[%rd4+32], {%f516, %f517, %f518, %f519};
	st.local.v4.f32 	[%rd4+48], {%f520, %f521, %f522, %f523};
	max.f32 	%f524, %f1137, %f516;
	max.f32 	%f525, %f524, %f517;
	max.f32 	%f526, %f525, %f518;
	max.f32 	%f527, %f526, %f519;
	max.f32 	%f528, %f527, %f520;
	max.f32 	%f529, %f528, %f521;
	max.f32 	%f530, %f529, %f522;
	max.f32 	%f1137, %f530, %f523;
$L__BB1_13:
	setp.lt.s32 	%p22, %r268, %r38;
	@%p22 bra 	$L__BB1_15;
	mov.f32 	%f531, 0fCE7CFCFD;
	st.local.v4.f32 	[%rd4+64], {%f531, %f531, %f531, %f531};
	st.local.v4.f32 	[%rd4+80], {%f531, %f531, %f531, %f531};
	bra.uni 	$L__BB1_16;
$L__BB1_15:
	cvt.u64.u32 	%rd27, %r268;
	add.s64 	%rd28, %rd27, %rd3;
	shl.b64 	%rd29, %rd28, 2;
	add.s64 	%rd30, %rd2, %rd29;
	ld.global.v8.f32 	{%f532, %f533, %f534, %f535, %f536, %f537, %f538, %f539}, [%rd30];
	st.local.v4.f32 	[%rd4+64], {%f532, %f533, %f534, %f535};
	st.local.v4.f32 	[%rd4+80], {%f536, %f537, %f538, %f539};
	max.f32 	%f540, %f1137, %f532;
	max.f32 	%f541, %f540, %f533;
	max.f32 	%f542, %f541, %f534;
	max.f32 	%f543, %f542, %f535;
	max.f32 	%f544, %f543, %f536;
	max.f32 	%f545, %f544, %f537;
	max.f32 	%f546, %f545, %f538;
	max.f32 	%f1137, %f546, %f539;
$L__BB1_16:
	add.s32 	%r138, %r268, 256;
	cvt.u64.u32 	%rd31, %r138;
	add.s64 	%rd7, %rd31, %rd3;
	setp.lt.s32 	%p23, %r138, %r38;
	@%p23 bra 	$L__BB1_18;
	mov.f32 	%f547, 0fCE7CFCFD;
	st.local.v4.f32 	[%rd4+96], {%f547, %f547, %f547, %f547};
	st.local.v4.f32 	[%rd4+112], {%f547, %f547, %f547, %f547};
	bra.uni 	$L__BB1_19;
$L__BB1_18:
	shl.b64 	%rd32, %rd7, 2;
	add.s64 	%rd33, %rd2, %rd32;
	ld.global.v8.f32 	{%f548, %f549, %f550, %f551, %f552, %f553, %f554, %f555}, [%rd33];
	st.local.v4.f32 	[%rd4+96], {%f548, %f549, %f550, %f551};
	st.local.v4.f32 	[%rd4+112], {%f552, %f553, %f554, %f555};
	max.f32 	%f556, %f1137, %f548;
	max.f32 	%f557, %f556, %f549;
	max.f32 	%f558, %f557, %f550;
	max.f32 	%f559, %f558, %f551;
	max.f32 	%f560, %f559, %f552;
	max.f32 	%f561, %f560, %f553;
	max.f32 	%f562, %f561, %f554;
	max.f32 	%f1137, %f562, %f555;
$L__BB1_19:
	add.s32 	%r270, %r270, 4;
	add.s32 	%r269, %r269, 32;
	add.s32 	%r268, %r268, 1024;
	setp.eq.s32 	%p24, %r270, 0;
	mov.u32 	%r273, %r7;
	@%p24 bra 	$L__BB1_20;
	bra.uni 	$L__BB1_8;
$L__BB1_20:
	setp.eq.s32 	%p25, %r6, 0;
	@%p25 bra 	$L__BB1_72;
	shl.b32 	%r139, %r273, 8;
	or.b32  	%r33, %r139, %r10;
	shl.b32 	%r140, %r273, 3;
	mul.wide.u32 	%rd34, %r140, 4;
	add.s64 	%rd12, %rd1, %rd34;
	setp.lt.s32 	%p26, %r33, %r38;
	@%p26 bra 	$L__BB1_63;
	mov.f32 	%f563, 0fCE7CFCFD;
	st.local.v4.f32 	[%rd12], {%f563, %f563, %f563, %f563};
	st.local.v4.f32 	[%rd12+16], {%f563, %f563, %f563, %f563};
	bra.uni 	$L__BB1_64;
$L__BB1_23:
	shl.b32 	%r231, %r271, 8;
	or.b32  	%r19, %r231, %r34;
	shl.b32 	%r20, %r271, 3;
	mul.wide.u32 	%rd46, %r20, 4;
	add.s64 	%rd8, %rd1, %rd46;
	not.pred 	%p42, %p1;
	@%p42 bra 	$L__BB1_25;
	ld.local.f32 	%f1081, [%rd8+4];
	cvt.f64.f32 	%fd1, %f1081;
	st.local.f64 	[%rd16], %fd1;
	st.local.v2.u32 	[%rd16+8], {%r20, %r19};
	mov.u64 	%rd47, $str$1;
	cvta.global.u64 	%rd48, %rd47;
	add.u64 	%rd49, %SP, 128;
	{ // callseq 1, 0
	.param .b64 param0;
	st.param.b64 	[param0], %rd48;
	.param .b64 param1;
	st.param.b64 	[param1], %rd49;
	.param .b32 retval0;
	call.uni (retval0), 
	vprintf, 
	(
	param0, 
	param1
	);
	ld.param.b32 	%r232, [retval0];
	} // callseq 1
$L__BB1_25:
	setp.ge.s32 	%p43, %r19, %r38;
	@%p43 bra 	$L__BB1_28;
	ld.local.v4.f32 	{%f1082, %f10, %f1083, %f1084}, [%rd8];
	ld.local.v4.f32 	{%f1085, %f1086, %f1087, %f1088}, [%rd8+16];
	cvt.u64.u32 	%rd50, %r19;
	add.s64 	%rd51, %rd50, %rd3;
	shl.b64 	%rd52, %rd51, 2;
	add.s64 	%rd53, %rd15, %rd52;
	st.global.v8.f32 	[%rd53], {%f1082, %f10, %f1083, %f1084, %f1085, %f1086, %f1087, %f1088};
	not.pred 	%p44, %p2;
	@%p44 bra 	$L__BB1_28;
	cvt.f64.f32 	%fd2, %f10;
	st.local.f64 	[%rd16], %fd2;
	mov.u64 	%rd54, $str$2;
	cvta.global.u64 	%rd55, %rd54;
	add.u64 	%rd56, %SP, 128;
	{ // callseq 2, 0
	.param .b64 param0;
	st.param.b64 	[param0], %rd55;
	.param .b64 param1;
	st.param.b64 	[param1], %rd56;
	.param .b32 retval0;
	call.uni (retval0), 
	vprintf, 
	(
	param0, 
	param1
	);
	ld.param.b32 	%r234, [retval0];
	} // callseq 2
$L__BB1_28:
	add.s32 	%r21, %r19, 256;
	@%p42 bra 	$L__BB1_30;
	add.s32 	%r236, %r20, 8;
	ld.local.f32 	%f1089, [%rd8+36];
	cvt.f64.f32 	%fd3, %f1089;
	st.local.f64 	[%rd16], %fd3;
	st.local.v2.u32 	[%rd16+8], {%r236, %r21};
	mov.u64 	%rd57, $str$1;
	cvta.global.u64 	%rd58, %rd57;
	add.u64 	%rd59, %SP, 128;
	{ // callseq 3, 0
	.param .b64 param0;
	st.param.b64 	[param0], %rd58;
	.param .b64 param1;
	st.param.b64 	[param1], %rd59;
	.param .b32 retval0;
	call.uni (retval0), 
	vprintf, 
	(
	param0, 
	param1
	);
	ld.param.b32 	%r237, [retval0];
	} // callseq 3
$L__BB1_30:
	setp.ge.s32 	%p46, %r21, %r38;
	@%p46 bra 	$L__BB1_33;
	ld.local.v4.f32 	{%f1090, %f11, %f1091, %f1092}, [%rd8+32];
	ld.local.v4.f32 	{%f1093, %f1094, %f1095, %f1096}, [%rd8+48];
	cvt.u64.u32 	%rd60, %r21;
	add.s64 	%rd61, %rd60, %rd3;
	shl.b64 	%rd62, %rd61, 2;
	add.s64 	%rd63, %rd15, %rd62;
	st.global.v8.f32 	[%rd63], {%f1090, %f11, %f1091, %f1092, %f1093, %f1094, %f1095, %f1096};
	not.pred 	%p47, %p2;
	@%p47 bra 	$L__BB1_33;
	cvt.f64.f32 	%fd4, %f11;
	st.local.f64 	[%rd16], %fd4;
	mov.u64 	%rd64, $str$2;
	cvta.global.u64 	%rd65, %rd64;
	add.u64 	%rd66, %SP, 128;
	{ // callseq 4, 0
	.param .b64 param0;
	st.param.b64 	[param0], %rd65;
	.param .b64 param1;
	st.param.b64 	[param1], %rd66;
	.param .b32 retval0;
	call.uni (retval0), 
	vprintf, 
	(
	param0, 
	param1
	);
	ld.param.b32 	%r239, [retval0];
	} // callseq 4
$L__BB1_33:
	add.s32 	%r22, %r19, 512;
	@%p42 bra 	$L__BB1_35;
	add.s32 	%r241, %r20, 16;
	ld.local.f32 	%f1097, [%rd8+68];
	cvt.f64.f32 	%fd5, %f1097;
	st.local.f64 	[%rd16], %fd5;
	st.local.v2.u32 	[%rd16+8], {%r241, %r22};
	mov.u64 	%rd67, $str$1;
	cvta.global.u64 	%rd68, %rd67;
	add.u64 	%rd69, %SP, 128;
	{ // callseq 5, 0
	.param .b64 param0;
	st.param.b64 	[param0], %rd68;
	.param .b64 param1;
	st.param.b64 	[param1], %rd69;
	.param .b32 retval0;
	call.uni (retval0), 
	vprintf, 
	(
	param0, 
	param1
	);
	ld.param.b32 	%r242, [retval0];
	} // callseq 5
$L__BB1_35:
	setp.ge.s32 	%p49, %r22, %r38;
	@%p49 bra 	$L__BB1_38;
	ld.local.v4.f32 	{%f1098, %f12, %f1099, %f1100}, [%rd8+64];
	ld.local.v4.f32 	{%f1101, %f1102, %f1103, %f1104}, [%rd8+80];
	cvt.u64.u32 	%rd70, %r22;
	add.s64 	%rd71, %rd70, %rd3;
	shl.b64 	%rd72, %rd71, 2;
	add.s64 	%rd73, %rd15, %rd72;
	st.global.v8.f32 	[%rd73], {%f1098, %f12, %f1099, %f1100, %f1101, %f1102, %f1103, %f1104};
	not.pred 	%p50, %p2;
	@%p50 bra 	$L__BB1_38;
	cvt.f64.f32 	%fd6, %f12;
	st.local.f64 	[%rd16], %fd6;
	mov.u64 	%rd74, $str$2;
	cvta.global.u64 	%rd75, %rd74;
	add.u64 	%rd76, %SP, 128;
	{ // callseq 6, 0
	.param .b64 param0;
	st.param.b64 	[param0], %rd75;
	.param .b64 param1;
	st.param.b64 	[param1], %rd76;
	.param .b32 retval0;
	call.uni (retval0), 
	vprintf, 
	(
	param0, 
	param1
	);
	ld.param.b32 	%r244, [retval0];
	} // callseq 6
$L__BB1_38:
	add.s32 	%r23, %r19, 768;
	@%p42 bra 	$L__BB1_40;
	add.s32 	%r246, %r20, 24;
	ld.local.f32 	%f1105, [%rd8+100];
	cvt.f64.f32 	%fd7, %f1105;
	st.local.f64 	[%rd16], %fd7;
	st.local.v2.u32 	[%rd16+8], {%r246, %r23};
	mov.u64 	%rd77, $str$1;
	cvta.global.u64 	%rd78, %rd77;
	add.u64 	%rd79, %SP, 128;
	{ // callseq 7, 0
	.param .b64 param0;
	st.param.b64 	[param0], %rd78;
	.param .b64 param1;
	st.param.b64 	[param1], %rd79;
	.param .b32 retval0;
	call.uni (retval0), 
	vprintf, 
	(
	param0, 
	param1
	);
	ld.param.b32 	%r247, [retval0];
	} // callseq 7
$L__BB1_40:
	setp.ge.s32 	%p52, %r23, %r38;
	@%p52 bra 	$L__BB1_43;
	ld.local.v4.f32 	{%f1106, %f13, %f1107, %f1108}, [%rd8+96];
	ld.local.v4.f32 	{%f1109, %f1110, %f1111, %f1112}, [%rd8+112];
	cvt.u64.u32 	%rd80, %r23;
	add.s64 	%rd81, %rd80, %rd3;
	shl.b64 	%rd82, %rd81, 2;
	add.s64 	%rd83, %rd15, %rd82;
	st.global.v8.f32 	[%rd83], {%f1106, %f13, %f1107, %f1108, %f1109, %f1110, %f1111, %f1112};
	not.pred 	%p53, %p2;
	@%p53 bra 	$L__BB1_43;
	cvt.f64.f32 	%fd8, %f13;
	st.local.f64 	[%rd16], %fd8;
	mov.u64 	%rd84, $str$2;
	cvta.global.u64 	%rd85, %rd84;
	add.u64 	%rd86, %SP, 128;
	{ // callseq 8, 0
	.param .b64 param0;
	st.param.b64 	[param0], %rd85;
	.param .b64 param1;
	st.param.b64 	[param1], %rd86;
	.param .b32 retval0;
	call.uni (retval0), 
	vprintf, 
	(
	param0, 
	param1
	);
	ld.param.b32 	%r249, [retval0];
	} // callseq 8
$L__BB1_43:
	add.s32 	%r271, %r271, 4;
	setp.eq.s32 	%p54, %r271, %r7;
	mov.u32 	%r272, %r7;
	@%p54 bra 	$L__BB1_44;
	bra.uni 	$L__BB1_23;
$L__BB1_44:
	setp.eq.s32 	%p55, %r6, 0;
	@%p55 bra 	$L__BB1_62;
	shl.b32 	%r251, %r272, 8;
	or.b32  	%r26, %r251, %r34;
	shl.b32 	%r27, %r272, 3;
	mul.wide.u32 	%rd87, %r27, 4;
	add.s64 	%rd9, %rd1, %rd87;
	not.pred 	%p56, %p1;
	@%p56 bra 	$L__BB1_47;
	ld.local.f32 	%f1113, [%rd9+4];
	cvt.f64.f32 	%fd9, %f1113;
	st.local.f64 	[%rd16], %fd9;
	st.local.v2.u32 	[%rd16+8], {%r27, %r26};
	cvta.global.u64 	%rd89, %rd88;
	add.u64 	%rd90, %SP, 128;
	{ // callseq 9, 0
	.param .b64 param0;
	st.param.b64 	[param0], %rd89;
	.param .b64 param1;
	st.param.b64 	[param1], %rd90;
	.param .b32 retval0;
	call.uni (retval0), 
	vprintf, 
	(
	param0, 
	param1
	);
	ld.param.b32 	%r252, [retval0];
	} // callseq 9
$L__BB1_47:
	setp.ge.s32 	%p57, %r26, %r38;
	@%p57 bra 	$L__BB1_50;
	ld.local.v4.f32 	{%f1114, %f14, %f1115, %f1116}, [%rd9];
	ld.local.v4.f32 	{%f1117, %f1118, %f1119, %f1120}, [%rd9+16];
	cvt.u64.u32 	%rd91, %r26;
	add.s64 	%rd92, %rd91, %rd3;
	shl.b64 	%rd93, %rd92, 2;
	add.s64 	%rd94, %rd15, %rd93;
	st.global.v8.f32 	[%rd94], {%f1114, %f14, %f1115, %f1116, %f1117, %f1118, %f1119, %f1120};
	not.pred 	%p58, %p2;
	@%p58 bra 	$L__BB1_50;
	cvt.f64.f32 	%fd10, %f14;
	st.local.f64 	[%rd16], %fd10;
	cvta.global.u64 	%rd96, %rd95;
	add.u64 	%rd97, %SP, 128;
	{ // callseq 10, 0
	.param .b64 param0;
	st.param.b64 	[param0], %rd96;
	.param .b64 param1;
	st.param.b64 	[param1], %rd97;
	.param .b32 retval0;
	call.uni (retval0), 
	vprintf, 
	(
	param0, 
	param1
	);
	ld.param.b32 	%r254, [retval0];
	} // callseq 10
$L__BB1_50:
	setp.eq.s32 	%p59, %r6, 1;
	@%p59 bra 	$L__BB1_62;
	add.s32 	%r28, %r26, 256;
	@%p56 bra 	$L__BB1_53;
	ld.local.f32 	%f1121, [%rd9+36];
	cvt.f64.f32 	%fd11, %f1121;
	st.local.f64 	[%rd16], %fd11;
	add.s32 	%r256, %r27, 8;
	st.local.v2.u32 	[%rd16+8], {%r256, %r28};
	mov.u64 	%rd98, $str$1;
	cvta.global.u64 	%rd99, %rd98;
	add.u64 	%rd100, %SP, 128;
	{ // callseq 11, 0
	.param .b64 param0;
	st.param.b64 	[param0], %rd99;
	.param .b64 param1;
	st.param.b64 	[param1], %rd100;
	.param .b32 retval0;
	call.uni (retval0), 
	vprintf, 
	(
	param0, 
	param1
	);
	ld.param.b32 	%r257, [retval0];
	} // callseq 11
$L__BB1_53:
	setp.ge.s32 	%p61, %r28, %r38;
	@%p61 bra 	$L__BB1_56;
	ld.local.v4.f32 	{%f1122, %f15, %f1123, %f1124}, [%rd9+32];
	ld.local.v4.f32 	{%f1125, %f1126, %f1127, %f1128}, [%rd9+48];
	cvt.u64.u32 	%rd101, %r28;
	add.s64 	%rd102, %rd101, %rd3;
	shl.b64 	%rd103, %rd102, 2;
	add.s64 	%rd104, %rd15, %rd103;
	st.global.v8.f32 	[%rd104], {%f1122, %f15, %f1123, %f1124, %f1125, %f1126, %f1127, %f1128};
	not.pred 	%p62, %p2;
	@%p62 bra 	$L__BB1_56;
	cvt.f64.f32 	%fd12, %f15;
	st.local.f64 	[%rd16], %fd12;
	mov.u64 	%rd105, $str$2;
	cvta.global.u64 	%rd106, %rd105;
	add.u64 	%rd107, %SP, 128;
	{ // callseq 12, 0
	.param .b64 param0;
	st.param.b64 	[param0], %rd106;
	.param .b64 param1;
	st.param.b64 	[param1], %rd107;
	.param .b32 retval0;
	call.uni (retval0), 
	vprintf, 
	(
	param0, 
	param1
	);
	ld.param.b32 	%r259, [retval0];
	} // callseq 12
$L__BB1_56:
	setp.eq.s32 	%p63, %r6, 2;
	@%p63 bra 	$L__BB1_62;
	add.s32 	%r29, %r26, 512;
	add.s32 	%r30, %r27, 16;
	add.s64 	%rd10, %rd9, 64;
	cvt.u64.u32 	%rd110, %r29;
	add.s64 	%rd11, %rd110, %rd3;
	@%p56 bra 	$L__BB1_59;
	ld.local.f32 	%f1129, [%rd10+4];
	cvt.f64.f32 	%fd13, %f1129;
	st.local.f64 	[%rd16], %fd13;
	st.local.v2.u32 	[%rd16+8], {%r30, %r29};
	mov.u64 	%rd111, $str$1;
	cvta.global.u64 	%rd112, %rd111;
	add.u64 	%rd113, %SP, 128;
	{ // callseq 13, 0
	.param .b64 param0;
	st.param.b64 	[param0], %rd112;
	.param .b64 param1;
	st.param.b64 	[param1], %rd113;
	.param .b32 retval0;
	call.uni (retval0), 
	vprintf, 
	(
	param0, 
	param1
	);
	ld.param.b32 	%r261, [retval0];
	} // callseq 13
$L__BB1_59:
	setp.ge.s32 	%p65, %r29, %r38;
	@%p65 bra 	$L__BB1_62;
	ld.local.v4.f32 	{%f1130, %f16, %f1131, %f1132}, [%rd10];
	ld.local.v4.f32 	{%f1133, %f1134, %f1135, %f1136}, [%rd10+16];
	shl.b64 	%rd114, %rd11, 2;
	add.s64 	%rd115, %rd15, %rd114;
	st.global.v8.f32 	[%rd115], {%f1130, %f16, %f1131, %f1132, %f1133, %f1134, %f1135, %f1136};
	not.pred 	%p66, %p2;
	@%p66 bra 	$L__BB1_62;
	cvt.f64.f32 	%fd14, %f16;
	st.local.f64 	[%rd16], %fd14;
	mov.u64 	%rd116, $str$2;
	cvta.global.u64 	%rd117, %rd116;
	add.u64 	%rd118, %SP, 128;
	{ // callseq 14, 0
	.param .b64 param0;
	st.param.b64 	[param0], %rd117;
	.param .b64 param1;
	st.param.b64 	[param1], %rd118;
	.param .b32 retval0;
	call.uni (retval0), 
	vprintf, 
	(
	param0, 
	param1
	);
	ld.param.b32 	%r263, [retval0];
	} // callseq 14
$L__BB1_62:
	mov.u32 	%r265, %nctaid.x;
	shl.b32 	%r266, %r265, 3;
	add.s32 	%r267, %r267, %r266;
	setp.lt.s32 	%p67, %r267, %r37;
	@%p67 bra 	$L__BB1_6;
	bra.uni 	$L__BB1_4;
$L__BB1_63:
	cvt.u64.u32 	%rd35, %r33;
	add.s64 	%rd36, %rd35, %rd3;
	shl.b64 	%rd37, %rd36, 2;
	add.s64 	%rd38, %rd2, %rd37;
	ld.global.v8.f32 	{%f564, %f565, %f566, %f567, %f568, %f569, %f570, %f571}, [%rd38];
	st.local.v4.f32 	[%rd12], {%f564, %f565, %f566, %f567};
	st.local.v4.f32 	[%rd12+16], {%f568, %f569, %f570, %f571};
	max.f32 	%f572, %f1137, %f564;
	max.f32 	%f573, %f572, %f565;
	max.f32 	%f574, %f573, %f566;
	max.f32 	%f575, %f574, %f567;
	max.f32 	%f576, %f575, %f568;
	max.f32 	%f577, %f576, %f569;
	max.f32 	%f578, %f577, %f570;
	max.f32 	%f1137, %f578, %f571;
$L__BB1_64:
	setp.eq.s32 	%p27, %r6, 1;
	@%p27 bra 	$L__BB1_72;
	add.s32 	%r141, %r33, 256;
	cvt.u64.u32 	%rd39, %r141;
	add.s64 	%rd13, %rd39, %rd3;
	setp.lt.s32 	%p28, %r141, %r38;
	@%p28 bra 	$L__BB1_67;
	mov.f32 	%f579, 0fCE7CFCFD;
	st.local.v4.f32 	[%rd12+32], {%f579, %f579, %f579, %f579};
	st.local.v4.f32 	[%rd12+48], {%f579, %f579, %f579, %f579};
	bra.uni 	$L__BB1_68;
$L__BB1_67:
	shl.b64 	%rd40, %rd13, 2;
	add.s64 	%rd41, %rd2, %rd40;
	ld.global.v8.f32 	{%f580, %f581, %f582, %f583, %f584, %f585, %f586, %f587}, [%rd41];
	st.local.v4.f32 	[%rd12+32], {%f580, %f581, %f582, %f583};
	st.local.v4.f32 	[%rd12+48], {%f584, %f585, %f586, %f587};
	max.f32 	%f588, %f1137, %f580;
	max.f32 	%f589, %f588, %f581;
	max.f32 	%f590, %f589, %f582;
	max.f32 	%f591, %f590, %f583;
	max.f32 	%f592, %f591, %f584;
	max.f32 	%f593, %f592, %f585;
	max.f32 	%f594, %f593, %f586;
	max.f32 	%f1137, %f594, %f587;
$L__BB1_68:
	setp.eq.s32 	%p29, %r6, 2;
	@%p29 bra 	$L__BB1_72;
	add.s32 	%r142, %r33, 512;
	cvt.u64.u32 	%rd42, %r142;
	add.s64 	%rd14, %rd42, %rd3;
	setp.lt.s32 	%p30, %r142, %r38;
	@%p30 bra 	$L__BB1_71;
	mov.f32 	%f595, 0fCE7CFCFD;
	st.local.v4.f32 	[%rd12+64], {%f595, %f595, %f595, %f595};
	st.local.v4.f32 	[%rd12+80], {%f595, %f595, %f595, %f595};
	bra.uni 	$L__BB1_72;
$L__BB1_71:
	shl.b64 	%rd43, %rd14, 2;
	add.s64 	%rd44, %rd2, %rd43;
	ld.global.v8.f32 	{%f596, %f597, %f598, %f599, %f600, %f601, %f602, %f603}, [%rd44];
	st.local.v4.f32 	[%rd12+64], {%f596, %f597, %f598, %f599};
	st.local.v4.f32 	[%rd12+80], {%f600, %f601, %f602, %f603};
	max.f32 	%f604, %f1137, %f596;
	max.f32 	%f605, %f604, %f597;
	max.f32 	%f606, %f605, %f598;
	max.f32 	%f607, %f606, %f599;
	max.f32 	%f608, %f607, %f600;
	max.f32 	%f609, %f608, %f601;
	max.f32 	%f610, %f609, %f602;
	max.f32 	%f1137, %f610, %f603;
$L__BB1_72:
	ld.param.u64 	%rd120, [_Z13SoftmaxKernelIfLi8ELi256ELi32ELi32ELi1EEvPT_S1_S1_iii_param_1];
	cvta.to.global.u64 	%rd15, %rd120;
	cvta.to.local.u64 	%rd16, %rd45;
	mov.u32 	%r144, %tid.x;
	shl.b32 	%r145, %r144, 3;
	and.b32  	%r34, %r145, 248;
	setp.lt.u32 	%p31, %r5, 3;
	mov.b32 	%r146, %f1137;
	shfl.sync.bfly.b32	%r147|%p32, %r146, 16, 31, -1;
	mov.b32 	%f611, %r147;
	max.f32 	%f612, %f1137, %f611;
	mov.b32 	%r148, %f612;
	shfl.sync.bfly.b32	%r149|%p33, %r148, 8, 31, -1;
	mov.b32 	%f613, %r149;
	max.f32 	%f614, %f612, %f613;
	mov.b32 	%r150, %f614;
	shfl.sync.bfly.b32	%r151|%p34, %r150, 4, 31, -1;
	mov.b32 	%f615, %r151;
	max.f32 	%f616, %f614, %f615;
	mov.b32 	%r152, %f616;
	shfl.sync.bfly.b32	%r153|%p35, %r152, 2, 31, -1;
	mov.b32 	%f617, %r153;
	max.f32 	%f618, %f616, %f617;
	mov.b32 	%r154, %f618;
	shfl.sync.bfly.b32	%r155|%p36, %r154, 1, 31, -1;
	mov.b32 	%f619, %r155;
	max.f32 	%f620, %f618, %f619;
	ld.local.v4.f32 	{%f621, %f622, %f623, %f624}, [%rd1];
	sub.f32 	%f625, %f621, %f620;
	fma.rn.f32 	%f626, %f625, 0f3BBB989D, 0f3F000000;
	cvt.sat.f32.f32 	%f627, %f626;
	mov.f32 	%f628, 0f4B400001;
	mov.f32 	%f629, 0f437C0000;
	fma.rm.f32 	%f630, %f627, %f629, %f628;
	add.f32 	%f631, %f630, 0fCB40007F;
	neg.f32 	%f632, %f631;
	fma.rn.f32 	%f633, %f625, 0f3FB8AA3B, %f632;
	fma.rn.f32 	%f634, %f625, 0f32A57060, %f633;
	mov.b32 	%r156, %f630;
	shl.b32 	%r157, %r156, 23;
	mov.b32 	%f635, %r157;
	ex2.approx.ftz.f32 	%f636, %f634;
	mul.f32 	%f637, %f636, %f635;
	add.f32 	%f638, %f637, 0f00000000;
	sub.f32 	%f639, %f622, %f620;
	fma.rn.f32 	%f640, %f639, 0f3BBB989D, 0f3F000000;
	cvt.sat.f32.f32 	%f641, %f640;
	fma.rm.f32 	%f642, %f641, %f629, %f628;
	add.f32 	%f643, %f642, 0fCB40007F;
	neg.f32 	%f644, %f643;
	fma.rn.f32 	%f645, %f639, 0f3FB8AA3B, %f644;
	fma.rn.f32 	%f646, %f639, 0f32A57060, %f645;
	mov.b32 	%r158, %f642;
	shl.b32 	%r159, %r158, 23;
	mov.b32 	%f647, %r159;
	ex2.approx.ftz.f32 	%f648, %f646;
	mul.f32 	%f649, %f648, %f647;
	add.f32 	%f650, %f638, %f649;
	sub.f32 	%f651, %f623, %f620;
	fma.rn.f32 	%f652, %f651, 0f3BBB989D, 0f3F000000;
	cvt.sat.f32.f32 	%f653, %f652;
	fma.rm.f32 	%f654, %f653, %f629, %f628;
	add.f32 	%f655, %f654, 0fCB40007F;
	neg.f32 	%f656, %f655;
	fma.rn.f32 	%f657, %f651, 0f3FB8AA3B, %f656;
	fma.rn.f32 	%f658, %f651, 0f32A57060, %f657;
	mov.b32 	%r160, %f654;
	shl.b32 	%r161, %r160, 23;
	mov.b32 	%f659, %r161;
	ex2.approx.ftz.f32 	%f660, %f658;
	mul.f32 	%f661, %f660, %f659;
	add.f32 	%f662, %f650, %f661;
	sub.f32 	%f663, %f624, %f620;
	fma.rn.f32 	%f664, %f663, 0f3BBB989D, 0f3F000000;
	cvt.sat.f32.f32 	%f665, %f664;
	fma.rm.f32 	%f666, %f665, %f629, %f628;
	add.f32 	%f667, %f666, 0fCB40007F;
	neg.f32 	%f668, %f667;
	fma.rn.f32 	%f669, %f663, 0f3FB8AA3B, %f668;
	fma.rn.f32 	%f670, %f663, 0f32A57060, %f669;
	mov.b32 	%r162, %f666;
	shl.b32 	%r163, %r162, 23;
	mov.b32 	%f671, %r163;
	ex2.approx.ftz.f32 	%f672, %f670;
	mul.f32 	%f673, %f672, %f671;
	add.f32 	%f674, %f662, %f673;
	ld.local.v4.f32 	{%f675, %f676, %f677, %f678}, [%rd1+16];
	sub.f32 	%f679, %f675, %f620;
	fma.rn.f32 	%f680, %f679, 0f3BBB989D, 0f3F000000;
	cvt.sat.f32.f32 	%f681, %f680;
	fma.rm.f32 	%f682, %f681, %f629, %f628;
	add.f32 	%f683, %f682, 0fCB40007F;
	neg.f32 	%f684, %f683;
	fma.rn.f32 	%f685, %f679, 0f3FB8AA3B, %f684;
	fma.rn.f32 	%f686, %f679, 0f32A57060, %f685;
	mov.b32 	%r164, %f682;
	shl.b32 	%r165, %r164, 23;
	mov.b32 	%f687, %r165;
	ex2.approx.ftz.f32 	%f688, %f686;
	mul.f32 	%f689, %f688, %f687;
	add.f32 	%f690, %f674, %f689;
	sub.f32 	%f691, %f676, %f620;
	fma.rn.f32 	%f692, %f691, 0f3BBB989D, 0f3F000000;
	cvt.sat.f32.f32 	%f693, %f692;
	fma.rm.f32 	%f694, %f693, %f629, %f628;
	add.f32 	%f695, %f694, 0fCB40007F;
	neg.f32 	%f696, %f695;
	fma.rn.f32 	%f697, %f691, 0f3FB8AA3B, %f696;
	fma.rn.f32 	%f698, %f691, 0f32A57060, %f697;
	mov.b32 	%r166, %f694;
	shl.b32 	%r167, %r166, 23;
	mov.b32 	%f699, %r167;
	ex2.approx.ftz.f32 	%f700, %f698;
	mul.f32 	%f701, %f700, %f699;
	add.f32 	%f702, %f690, %f701;
	sub.f32 	%f703, %f677, %f620;
	fma.rn.f32 	%f704, %f703, 0f3BBB989D, 0f3F000000;
	cvt.sat.f32.f32 	%f705, %f704;
	fma.rm.f32 	%f706, %f705, %f629, %f628;
	add.f32 	%f707, %f706, 0fCB40007F;
	neg.f32 	%f708, %f707;
	fma.rn.f32 	%f709, %f703, 0f3FB8AA3B, %f708;
	fma.rn.f32 	%f710, %f703, 0f32A57060, %f709;
	mov.b32 	%r168, %f706;
	shl.b32 	%r169, %r168, 23;
	mov.b32 	%f711, %r169;
	ex2.approx.ftz.f32 	%f712, %f710;
	mul.f32 	%f713, %f712, %f711;
	add.f32 	%f714, %f702, %f713;
	sub.f32 	%f715, %f678, %f620;
	fma.rn.f32 	%f716, %f715, 0f3BBB989D, 0f3F000000;
	cvt.sat.f32.f32 	%f717, %f716;
	fma.rm.f32 	%f718, %f717, %f629, %f628;
	add.f32 	%f719, %f718, 0fCB40007F;
	neg.f32 	%f720, %f719;
	fma.rn.f32 	%f721, %f715, 0f3FB8AA3B, %f720;
	fma.rn.f32 	%f722, %f715, 0f32A57060, %f721;
	mov.b32 	%r170, %f718;
	shl.b32 	%r171, %r170, 23;
	mov.b32 	%f723, %r171;
	ex2.approx.ftz.f32 	%f724, %f722;
	mul.f32 	%f725, %f724, %f723;
	add.f32 	%f726, %f714, %f725;
	ld.local.v4.f32 	{%f727, %f728, %f729, %f730}, [%rd1+32];
	sub.f32 	%f731, %f727, %f620;
	fma.rn.f32 	%f732, %f731, 0f3BBB989D, 0f3F000000;
	cvt.sat.f32.f32 	%f733, %f732;
	fma.rm.f32 	%f734, %f733, %f629, %f628;
	add.f32 	%f735, %f734, 0fCB40007F;
	neg.f32 	%f736, %f735;
	fma.rn.f32 	%f737, %f731, 0f3FB8AA3B, %f736;
	fma.rn.f32 	%f738, %f731, 0f32A57060, %f737;
	mov.b32 	%r172, %f734;
	shl.b32 	%r173, %r172, 23;
	mov.b32 	%f739, %r173;
	ex2.approx.ftz.f32 	%f740, %f738;
	mul.f32 	%f741, %f740, %f739;
	add.f32 	%f742, %f726, %f741;
	sub.f32 	%f743, %f728, %f620;
	fma.rn.f32 	%f744, %f743, 0f3BBB989D, 0f3F000000;
	cvt.sat.f32.f32 	%f745, %f744;
	fma.rm.f32 	%f746, %f745, %f629, %f628;
	add.f32 	%f747, %f746, 0fCB40007F;
	neg.f32 	%f748, %f747;
	fma.rn.f32 	%f749, %f743, 0f3FB8AA3B, %f748;
	fma.rn.f32 	%f750, %f743, 0f32A57060, %f749;
	mov.b32 	%r174, %f746;
	shl.b32 	%r175, %r174, 23;
	mov.b32 	%f751, %r175;
	ex2.approx.ftz.f32 	%f752, %f750;
	mul.f32 	%f753, %f752, %f751;
	add.f32 	%f754, %f742, %f753;
	sub.f32 	%f755, %f729, %f620;
	fma.rn.f32 	%f756, %f755, 0f3BBB989D, 0f3F000000;
	cvt.sat.f32.f32 	%f757, %f756;
	fma.rm.f32 	%f758, %f757, %f629, %f628;
	add.f32 	%f759, %f758, 0fCB40007F;
	neg.f32 	%f760, %f759;
	fma.rn.f32 	%f761, %f755, 0f3FB8AA3B, %f760;
	fma.rn.f32 	%f762, %f755, 0f32A57060, %f761;
	mov.b32 	%r176, %f758;
	shl.b32 	%r177, %r176, 23;
	mov.b32 	%f763, %r177;
	ex2.approx.ftz.f32 	%f764, %f762;
	mul.f32 	%f765, %f764, %f763;
	add.f32 	%f766, %f754, %f765;
	sub.f32 	%f767, %f730, %f620;
	fma.rn.f32 	%f768, %f767, 0f3BBB989D, 0f3F000000;
	cvt.sat.f32.f32 	%f769, %f768;
	fma.rm.f32 	%f770, %f769, %f629, %f628;
	add.f32 	%f771, %f770, 0fCB40007F;
	neg.f32 	%f772, %f771;
	fma.rn.f32 	%f773, %f767, 0f3FB8AA3B, %f772;
	fma.rn.f32 	%f774, %f767, 0f32A57060, %f773;
	mov.b32 	%r178, %f770;
	shl.b32 	%r179, %r178, 23;
	mov.b32 	%f775, %r179;
	ex2.approx.ftz.f32 	%f776, %f774;
	mul.f32 	%f777, %f776, %f775;
	add.f32 	%f778, %f766, %f777;
	ld.local.v4.f32 	{%f779, %f780, %f781, %f782}, [%rd1+48];
	sub.f32 	%f783, %f779, %f620;
	fma.rn.f32 	%f784, %f783, 0f3BBB989D, 0f3F000000;
	cvt.sat.f32.f32 	%f785, %f784;
	fma.rm.f32 	%f786, %f785, %f629, %f628;
	add.f32 	%f787, %f786, 0fCB40007F;
	neg.f32 	%f788, %f787;
	fma.rn.f32 	%f789, %f783, 0f3FB8AA3B, %f788;
	fma.rn.f32 	%f790, %f783, 0f32A57060, %f789;
	mov.b32 	%r180, %f786;
	shl.b32 	%r181, %r180, 23;
	mov.b32 	%f791, %r181;
	ex2.approx.ftz.f32 	%f792, %f790;
	mul.f32 	%f793, %f792, %f791;
	add.f32 	%f794, %f778, %f793;
	sub.f32 	%f795, %f780, %f620;
	fma.rn.f32 	%f796, %f795, 0f3BBB989D, 0f3F000000;
	cvt.sat.f32.f32 	%f797, %f796;
	fma.rm.f32 	%f798, %f797, %f629, %f628;
	add.f32 	%f799, %f798, 0fCB40007F;
	neg.f32 	%f800, %f799;
	fma.rn.f32 	%f801, %f795, 0f3FB8AA3B, %f800;
	fma.rn.f32 	%f802, %f795, 0f32A57060, %f801;
	mov.b32 	%r182, %f798;
	shl.b32 	%r183, %r182, 23;
	mov.b32 	%f803, %r183;
	ex2.approx.ftz.f32 	%f804, %f802;
	mul.f32 	%f805, %f804, %f803;
	add.f32 	%f806, %f794, %f805;
	sub.f32 	%f807, %f781, %f620;
	fma.rn.f32 	%f808, %f807, 0f3BBB989D, 0f3F000000;
	cvt.sat.f32.f32 	%f809, %f808;
	fma.rm.f32 	%f810, %f809, %f629, %f628;
	add.f32 	%f811, %f810, 0fCB40007F;
	neg.f32 	%f812, %f811;
	fma.rn.f32 	%f813, %f807, 0f3FB8AA3B, %f812;
	fma.rn.f32 	%f814, %f807, 0f32A57060, %f813;
	mov.b32 	%r184, %f810;
	shl.b32 	%r185, %r184, 23;
	mov.b32 	%f815, %r185;
	ex2.approx.ftz.f32 	%f816, %f814;
	mul.f32 	%f817, %f816, %f815;
	add.f32 	%f818, %f806, %f817;
	sub.f32 	%f819, %f782, %f620;
	fma.rn.f32 	%f820, %f819, 0f3BBB989D, 0f3F000000;
	cvt.sat.f32.f32 	%f821, %f820;
	fma.rm.f32 	%f822, %f821, %f629, %f628;
	add.f32 	%f823, %f822, 0fCB40007F;
	neg.f32 	%f824, %f823;
	fma.rn.f32 	%f825, %f819, 0f3FB8AA3B, %f824;
	fma.rn.f32 	%f826, %f819, 0f32A57060, %f825;
	mov.b32 	%r186, %f822;
	shl.b32 	%r187, %r186, 23;
	mov.b32 	%f827, %r187;
	ex2.approx.ftz.f32 	%f828, %f826;
	mul.f32 	%f829, %f828, %f827;
	add.f32 	%f830, %f818, %f829;
	ld.local.v4.f32 	{%f831, %f832, %f833, %f834}, [%rd1+64];
	sub.f32 	%f835, %f831, %f620;
	fma.rn.f32 	%f836, %f835, 0f3BBB989D, 0f3F000000;
	cvt.sat.f32.f32 	%f837, %f836;
	fma.rm.f32 	%f838, %f837, %f629, %f628;
	add.f32 	%f839, %f838, 0fCB40007F;
	neg.f32 	%f840, %f839;
	fma.rn.f32 	%f841, %f835, 0f3FB8AA3B, %f840;
	fma.rn.f32 	%f842, %f835, 0f32A57060, %f841;
	mov.b32 	%r188, %f838;
	shl.b32 	%r189, %r188, 23;
	mov.b32 	%f843, %r189;
	ex2.approx.ftz.f32 	%f844, %f842;
	mul.f32 	%f845, %f844, %f843;
	add.f32 	%f846, %f830, %f845;
	sub.f32 	%f847, %f832, %f620;
	fma.rn.f32 	%f848, %f847, 0f3BBB989D, 0f3F000000;
	cvt.sat.f32.f32 	%f849, %f848;
	fma.rm.f32 	%f850, %f849, %f629, %f628;
	add.f32 	%f851, %f850, 0fCB40007F;
	neg.f32 	%f852, %f851;
	fma.rn.f32 	%f853, %f847, 0f3FB8AA3B, %f852;
	fma.rn.f32 	%f854, %f847, 0f32A57060, %f853;
	mov.b32 	%r190, %f850;
	shl.b32 	%r191, %r190, 23;
	mov.b32 	%f855, %r191;
	ex2.approx.ftz.f32 	%f856, %f854;
	mul.f32 	%f857, %f856, %f855;
	add.f32 	%f858, %f846, %f857;
	sub.f32 	%f859, %f833, %f620;
	fma.rn.f32 	%f860, %f859, 0f3BBB989D, 0f3F000000;
	cvt.sat.f32.f32 	%f861, %f860;
	fma.rm.f32 	%f862, %f861, %f629, %f628;
	add.f32 	%f863, %f862, 0fCB40007F;
	neg.f32 	%f864, %f863;
	fma.rn.f32 	%f865, %f859, 0f3FB8AA3B, %f864;
	fma.rn.f32 	%f866, %f859, 0f32A57060, %f865;
	mov.b32 	%r192, %f862;
	shl.b32 	%r193, %r192, 23;
	mov.b32 	%f867, %r193;
	ex2.approx.ftz.f32 	%f868, %f866;
	mul.f32 	%f869, %f868, %f867;
	add.f32 	%f870, %f858, %f869;
	sub.f32 	%f871, %f834, %f620;
	fma.rn.f32 	%f872, %f871, 0f3BBB989D, 0f3F000000;
	cvt.sat.f32.f32 	%f873, %f872;
	fma.rm.f32 	%f874, %f873, %f629, %f628;
	add.f32 	%f875, %f874, 0fCB40007F;
	neg.f32 	%f876, %f875;
	fma.rn.f32 	%f877, %f871, 0f3FB8AA3B, %f876;
	fma.rn.f32 	%f878, %f871, 0f32A57060, %f877;
	mov.b32 	%r194, %f874;
	shl.b32 	%r195, %r194, 23;
	mov.b32 	%f879, %r195;
	ex2.approx.ftz.f32 	%f880, %f878;
	mul.f32 	%f881, %f880, %f879;
	add.f32 	%f882, %f870, %f881;
	ld.local.v4.f32 	{%f883, %f884, %f885, %f886}, [%rd1+80];
	sub.f32 	%f887, %f883, %f620;
	fma.rn.f32 	%f888, %f887, 0f3BBB989D, 0f3F000000;
	cvt.sat.f32.f32 	%f889, %f888;
	fma.rm.f32 	%f890, %f889, %f629, %f628;
	add.f32 	%f891, %f890, 0fCB40007F;
	neg.f32 	%f892, %f891;
	fma.rn.f32 	%f893, %f887, 0f3FB8AA3B, %f892;
	fma.rn.f32 	%f894, %f887, 0f32A57060, %f893;
	mov.b32 	%r196, %f890;
	shl.b32 	%r197, %r196, 23;
	mov.b32 	%f895, %r197;
	ex2.approx.ftz.f32 	%f896, %f894;
	mul.f32 	%f897, %f896, %f895;
	add.f32 	%f898, %f882, %f897;
	sub.f32 	%f899, %f884, %f620;
	fma.rn.f32 	%f900, %f899, 0f3BBB989D, 0f3F000000;
	cvt.sat.f32.f32 	%f901, %f900;
	fma.rm.f32 	%f902, %f901, %f629, %f628;
	add.f32 	%f903, %f902, 0fCB40007F;
	neg.f32 	%f904, %f903;
	fma.rn.f32 	%f905, %f899, 0f3FB8AA3B, %f904;
	fma.rn.f32 	%f906, %f899, 0f32A57060, %f905;
	mov.b32 	%r198, %f902;
	shl.b32 	%r199, %r198, 23;
	mov.b32 	%f907, %r199;
	ex2.approx.ftz.f32 	%f908, %f906;
	mul.f32 	%f909, %f908, %f907;
	add.f32 	%f910, %f898, %f909;
	sub.f32 	%f911, %f885, %f620;
	fma.rn.f32 	%f912, %f911, 0f3BBB989D, 0f3F000000;
	cvt.sat.f32.f32 	%f913, %f912;
	fma.rm.f32 	%f914, %f913, %f629, %f628;
	add.f32 	%f915, %f914, 0fCB40007F;
	neg.f32 	%f916, %f915;
	fma.rn.f32 	%f917, %f911, 0f3FB8AA3B, %f916;
	fma.rn.f32 	%f918, %f911, 0f32A57060, %f917;
	mov.b32 	%r200, %f914;
	shl.b32 	%r201, %r200, 23;
	mov.b32 	%f919, %r201;
	ex2.approx.ftz.f32 	%f920, %f918;
	mul.f32 	%f921, %f920, %f919;
	add.f32 	%f922, %f910, %f921;
	sub.f32 	%f923, %f886, %f620;
	fma.rn.f32 	%f924, %f923, 0f3BBB989D, 0f3F000000;
	cvt.sat.f32.f32 	%f925, %f924;
	fma.rm.f32 	%f926, %f925, %f629, %f628;
	add.f32 	%f927, %f926, 0fCB40007F;
	neg.f32 	%f928, %f927;
	fma.rn.f32 	%f929, %f923, 0f3FB8AA3B, %f928;
	fma.rn.f32 	%f930, %f923, 0f32A57060, %f929;
	mov.b32 	%r202, %f926;
	shl.b32 	%r203, %r202, 23;
	mov.b32 	%f931, %r203;
	ex2.approx.ftz.f32 	%f932, %f930;
	mul.f32 	%f933, %f932, %f931;
	add.f32 	%f934, %f922, %f933;
	ld.local.v4.f32 	{%f935, %f936, %f937, %f938}, [%rd1+96];
	sub.f32 	%f939, %f935, %f620;
	fma.rn.f32 	%f940, %f939, 0f3BBB989D, 0f3F000000;
	cvt.sat.f32.f32 	%f941, %f940;
	fma.rm.f32 	%f942, %f941, %f629, %f628;
	add.f32 	%f943, %f942, 0fCB40007F;
	neg.f32 	%f944, %f943;
	fma.rn.f32 	%f945, %f939, 0f3FB8AA3B, %f944;
	fma.rn.f32 	%f946, %f939, 0f32A57060, %f945;
	mov.b32 	%r204, %f942;
	shl.b32 	%r205, %r204, 23;
	mov.b32 	%f947, %r205;
	ex2.approx.ftz.f32 	%f948, %f946;
	mul.f32 	%f949, %f948, %f947;
	add.f32 	%f950, %f934, %f949;
	sub.f32 	%f951, %f936, %f620;
	fma.rn.f32 	%f952, %f951, 0f3BBB989D, 0f3F000000;
	cvt.sat.f32.f32 	%f953, %f952;
	fma.rm.f32 	%f954, %f953, %f629, %f628;
	add.f32 	%f955, %f954, 0fCB40007F;
	neg.f32 	%f956, %f955;
	fma.rn.f32 	%f957, %f951, 0f3FB8AA3B, %f956;
	fma.rn.f32 	%f958, %f951, 0f32A57060, %f957;
	mov.b32 	%r206, %f954;
	shl.b32 	%r207, %r206, 23;
	mov.b32 	%f959, %r207;
	ex2.approx.ftz.f32 	%f960, %f958;
	mul.f32 	%f961, %f960, %f959;
	add.f32 	%f962, %f950, %f961;
	sub.f32 	%f963, %f937, %f620;
	fma.rn.f32 	%f964, %f963, 0f3BBB989D, 0f3F000000;
	cvt.sat.f32.f32 	%f965, %f964;
	fma.rm.f32 	%f966, %f965, %f629, %f628;
	add.f32 	%f967, %f966, 0fCB40007F;
	neg.f32 	%f968, %f967;
	fma.rn.f32 	%f969, %f963, 0f3FB8AA3B, %f968;
	fma.rn.f32 	%f970, %f963, 0f32A57060, %f969;
	mov.b32 	%r208, %f966;
	shl.b32 	%r209, %r208, 23;
	mov.b32 	%f971, %r209;
	ex2.approx.ftz.f32 	%f972, %f970;
	mul.f32 	%f973, %f972, %f971;
	add.f32 	%f974, %f962, %f973;
	sub.f32 	%f975, %f938, %f620;
	fma.rn.f32 	%f976, %f975, 0f3BBB989D, 0f3F000000;
	cvt.sat.f32.f32 	%f977, %f976;
	fma.rm.f32 	%f978, %f977, %f629, %f628;
	add.f32 	%f979, %f978, 0fCB40007F;
	neg.f32 	%f980, %f979;
	fma.rn.f32 	%f981, %f975, 0f3FB8AA3B, %f980;
	fma.rn.f32 	%f982, %f975, 0f32A57060, %f981;
	mov.b32 	%r210, %f978;
	shl.b32 	%r211, %r210, 23;
	mov.b32 	%f983, %r211;
	ex2.approx.ftz.f32 	%f984, %f982;
	mul.f32 	%f985, %f984, %f983;
	add.f32 	%f986, %f974, %f985;
	ld.local.v4.f32 	{%f987, %f988, %f989, %f990}, [%rd1+112];
	sub.f32 	%f991, %f987, %f620;
	fma.rn.f32 	%f992, %f991, 0f3BBB989D, 0f3F000000;
	cvt.sat.f32.f32 	%f993, %f992;
	fma.rm.f32 	%f994, %f993, %f629, %f628;
	add.f32 	%f995, %f994, 0fCB40007F;
	neg.f32 	%f996, %f995;
	fma.rn.f32 	%f997, %f991, 0f3FB8AA3B, %f996;
	fma.rn.f32 	%f998, %f991, 0f32A57060, %f997;
	mov.b32 	%r212, %f994;
	shl.b32 	%r213, %r212, 23;
	mov.b32 	%f999, %r213;
	ex2.approx.ftz.f32 	%f1000, %f998;
	mul.f32 	%f1001, %f1000, %f999;
	add.f32 	%f1002, %f986, %f1001;
	sub.f32 	%f1003, %f988, %f620;
	fma.rn.f32 	%f1004, %f1003, 0f3BBB989D, 0f3F000000;
	cvt.sat.f32.f32 	%f1005, %f1004;
	fma.rm.f32 	%f1006, %f1005, %f629, %f628;
	add.f32 	%f1007, %f1006, 0fCB40007F;
	neg.f32 	%f1008, %f1007;
	fma.rn.f32 	%f1009, %f1003, 0f3FB8AA3B, %f1008;
	fma.rn.f32 	%f1010, %f1003, 0f32A57060, %f1009;
	mov.b32 	%r214, %f1006;
	shl.b32 	%r215, %r214, 23;
	mov.b32 	%f1011, %r215;
	ex2.approx.ftz.f32 	%f1012, %f1010;
	mul.f32 	%f1013, %f1012, %f1011;
	add.f32 	%f1014, %f1002, %f1013;
	sub.f32 	%f1015, %f989, %f620;
	fma.rn.f32 	%f1016, %f1015, 0f3BBB989D, 0f3F000000;
	cvt.sat.f32.f32 	%f1017, %f1016;
	fma.rm.f32 	%f1018, %f1017, %f629, %f628;
	add.f32 	%f1019, %f1018, 0fCB40007F;
	neg.f32 	%f1020, %f1019;
	fma.rn.f32 	%f1021, %f1015, 0f3FB8AA3B, %f1020;
	fma.rn.f32 	%f1022, %f1015, 0f32A57060, %f1021;
	mov.b32 	%r216, %f1018;
	shl.b32 	%r217, %r216, 23;
	mov.b32 	%f1023, %r217;
	ex2.approx.ftz.f32 	%f1024, %f1022;
	mul.f32 	%f1025, %f1024, %f1023;
	add.f32 	%f1026, %f1014, %f1025;
	sub.f32 	%f1027, %f990, %f620;
	fma.rn.f32 	%f1028, %f1027, 0f3BBB989D, 0f3F000000;
	cvt.sat.f32.f32 	%f1029, %f1028;
	fma.rm.f32 	%f1030, %f1029, %f629, %f628;
	add.f32 	%f1031, %f1030, 0fCB40007F;
	neg.f32 	%f1032, %f1031;
	fma.rn.f32 	%f1033, %f1027, 0f3FB8AA3B, %f1032;
	fma.rn.f32 	%f1034, %f1027, 0f32A57060, %f1033;
	mov.b32 	%r218, %f1030;
	shl.b32 	%r219, %r218, 23;
	mov.b32 	%f1035, %r219;
	ex2.approx.ftz.f32 	%f1036, %f1034;
	mul.f32 	%f1037, %f1036, %f1035;
	add.f32 	%f1038, %f1026, %f1037;
	mov.b32 	%r220, %f1038;
	shfl.sync.bfly.b32	%r221|%p37, %r220, 16, 31, -1;
	mov.b32 	%f1039, %r221;
	add.f32 	%f1040, %f1038, %f1039;
	mov.b32 	%r222, %f1040;
	shfl.sync.bfly.b32	%r223|%p38, %r222, 8, 31, -1;
	mov.b32 	%f1041, %r223;
	add.f32 	%f1042, %f1040, %f1041;
	mov.b32 	%r224, %f1042;
	shfl.sync.bfly.b32	%r225|%p39, %r224, 4, 31, -1;
	mov.b32 	%f1043, %r225;
	add.f32 	%f1044, %f1042, %f1043;
	mov.b32 	%r226, %f1044;
	shfl.sync.bfly.b32	%r227|%p40, %r226, 2, 31, -1;
	mov.b32 	%f1045, %r227;
	add.f32 	%f1046, %f1044, %f1045;
	mov.b32 	%r228, %f1046;
	shfl.sync.bfly.b32	%r229|%p41, %r228, 1, 31, -1;
	mov.b32 	%f1047, %r229;
	add.f32 	%f1048, %f1046, %f1047;
	div.rn.f32 	%f1049, %f637, %f1048;
	div.rn.f32 	%f1050, %f649, %f1048;
	div.rn.f32 	%f1051, %f661, %f1048;
	div.rn.f32 	%f1052, %f673, %f1048;
	st.local.v4.f32 	[%rd1], {%f1049, %f1050, %f1051, %f1052};
	div.rn.f32 	%f1053, %f689, %f1048;
	div.rn.f32 	%f1054, %f701, %f1048;
	div.rn.f32 	%f1055, %f713, %f1048;
	div.rn.f32 	%f1056, %f725, %f1048;
	st.local.v4.f32 	[%rd1+16], {%f1053, %f1054, %f1055, %f1056};
	div.rn.f32 	%f1057, %f741, %f1048;
	div.rn.f32 	%f1058, %f753, %f1048;
	div.rn.f32 	%f1059, %f765, %f1048;
	div.rn.f32 	%f1060, %f777, %f1048;
	st.local.v4.f32 	[%rd1+32], {%f1057, %f1058, %f1059, %f1060};
	div.rn.f32 	%f1061, %f793, %f1048;
	div.rn.f32 	%f1062, %f805, %f1048;
	div.rn.f32 	%f1063, %f817, %f1048;
	div.rn.f32 	%f1064, %f829, %f1048;
	st.local.v4.f32 	[%rd1+48], {%f1061, %f1062, %f1063, %f1064};
	div.rn.f32 	%f1065, %f845, %f1048;
	div.rn.f32 	%f1066, %f857, %f1048;
	div.rn.f32 	%f1067, %f869, %f1048;
	div.rn.f32 	%f1068, %f881, %f1048;
	st.local.v4.f32 	[%rd1+64], {%f1065, %f1066, %f1067, %f1068};
	div.rn.f32 	%f1069, %f897, %f1048;
	div.rn.f32 	%f1070, %f909, %f1048;
	div.rn.f32 	%f1071, %f921, %f1048;
	div.rn.f32 	%f1072, %f933, %f1048;
	st.local.v4.f32 	[%rd1+80], {%f1069, %f1070, %f1071, %f1072};
	div.rn.f32 	%f1073, %f949, %f1048;
	div.rn.f32 	%f1074, %f961, %f1048;
	div.rn.f32 	%f1075, %f973, %f1048;
	div.rn.f32 	%f1076, %f985, %f1048;
	st.local.v4.f32 	[%rd1+96], {%f1073, %f1074, %f1075, %f1076};
	div.rn.f32 	%f1077, %f1001, %f1048;
	div.rn.f32 	%f1078, %f1013, %f1048;
	div.rn.f32 	%f1079, %f1025, %f1048;
	div.rn.f32 	%f1080, %f1037, %f1048;
	st.local.v4.f32 	[%rd1+112], {%f1077, %f1078, %f1079, %f1080};
	mov.b32 	%r272, 0;
	@%p31 bra 	$L__BB1_44;
	mov.b32 	%r271, 0;
	bra.uni 	$L__BB1_23;
$L__BB1_74:
	mov.f32 	%f499, 0fCE7CFCFD;
	st.local.v4.f32 	[%rd4], {%f499, %f499, %f499, %f499};
	st.local.v4.f32 	[%rd4+16], {%f499, %f499, %f499, %f499};
	bra.uni 	$L__BB1_10;

}


// ===== COMPILED SASS (sm_100) =====

	.target	sm_100

	.elftype	@"ET_EXEC"


//--------------------- .note.nv.tkinfo           --------------------------
	.section	.note.nv.tkinfo,"",@"SHT_NOTE"
	.sectionflags	@"SHF_NOTE_NV_TKINFO"
	.tkinfo
        /*0018*/ 	.word	0x00000002
        /*0030*/ 	.string	""
        /*0030*/ 	.string	"ptxas"
        /*0030*/ 	.string	"Cuda compilation tools, release 13.0, V13.0.88"
        /*0030*/ 	.string	"Build cuda_13.0.r13.0/compiler.36424714_0"
        /*0030*/ 	.string	"-arch sm_100 -m 64 "



//--------------------- .note.nv.cuinfo           --------------------------
	.section	.note.nv.cuinfo,"",@"SHT_NOTE"
	.sectionflags	@"SHF_NOTE_NV_CUINFO"
        /*0018*/ 	.short	0x0002
        /*001a*/ 	.short	0x0064
        /*001c*/ 	.short	0x0082
	.zero		2


//--------------------- .nv.info                  --------------------------
	.section	.nv.info,"",@"SHT_CUDA_INFO"
	.align	4


	//----- nvinfo : EIATTR_REGCOUNT
	.align		4
        /*0000*/ 	.byte	0x04, 0x2f
        /*0002*/ 	.short	(.L_4 - .L_3)
	.align		4
.L_3:
        /*0004*/ 	.word	index@(_Z13SoftmaxKernelv)
        /*0008*/ 	.word	0x00000018


	//----- nvinfo : EIATTR_FRAME_SIZE
	.align		4
.L_4:
        /*000c*/ 	.byte	0x04, 0x11
        /*000e*/ 	.short	(.L_6 - .L_5)
	.align		4
.L_5:
        /*0010*/ 	.word	index@(_Z13SoftmaxKernelv)
        /*0014*/ 	.word	0x00000008


	//----- nvinfo : EIATTR_REGCOUNT
	.align		4
.L_6:
        /*0018*/ 	.byte	0x04, 0x2f
        /*001a*/ 	.short	(.L_8 - .L_7)
	.align		4
.L_7:
        /*001c*/ 	.word	index@(_Z13SoftmaxKernelIfLi8ELi256ELi32ELi32ELi1EEvPT_S1_S1_iii)
        /*0020*/ 	.word	0x00000059


	//----- nvinfo : EIATTR_FRAME_SIZE
	.align		4
.L_8:
        /*0024*/ 	.byte	0x04, 0x11
        /*0026*/ 	.short	(.L_10 - .L_9)
	.align		4
.L_9:
        /*0028*/ 	.word	index@($__internal_0_$__cuda_sm3x_div_rn_noftz_f32_slowpath)
        /*002c*/ 	.word	0x00000090


	//----- nvinfo : EIATTR_FRAME_SIZE
	.align		4
.L_10:
        /*0030*/ 	.byte	0x04, 0x11
        /*0032*/ 	.short	(.L_12 - .L_11)
	.align		4
.L_11:
        /*0034*/ 	.word	index@(_Z13SoftmaxKernelIfLi8ELi256ELi32ELi32ELi1EEvPT_S1_S1_iii)
        /*0038*/ 	.word	0x00000090


	//----- nvinfo : EIATTR_MIN_STACK_SIZE
	.align		4
.L_12:
        /*003c*/ 	.byte	0x04, 0x12
        /*003e*/ 	.short	(.L_14 - .L_13)
	.align		4
.L_13:
        /*0040*/ 	.word	index@(_Z13SoftmaxKernelIfLi8ELi256ELi32ELi32ELi1EEvPT_S1_S1_iii)
        /*0044*/ 	.word	0x00000090


	//----- nvinfo : EIATTR_MIN_STACK_SIZE
	.align		4
.L_14:
        /*0048*/ 	.byte	0x04, 0x12
        /*004a*/ 	.short	(.L_16 - .L_15)
	.align		4
.L_15:
        /*004c*/ 	.word	index@(_Z13SoftmaxKernelv)
        /*0050*/ 	.word	0x00000008
.L_16:


//--------------------- .nv.compat                --------------------------
	.section	.nv.compat,"",@"SHT_CUDA_COMPAT_INFO"
	.align	4
        /*0000*/ 	.byte	0x02, 0x09, 0x00, 0x00, 0x02, 0x02, 0x01, 0x00, 0x02, 0x05, 0x05, 0x00, 0x03, 0x07, 0x01, 0x01
        /*0010*/ 	.byte	0x02, 0x03, 0x00, 0x00, 0x02, 0x06, 0x01, 0x00, 0x04, 0x0b, 0x08, 0x00, 0x01, 0x00, 0x00, 0x00
        /*0020*/ 	.byte	0x00, 0x00, 0x00, 0x00


//--------------------- .nv.info._Z13SoftmaxKernelIfLi8ELi256ELi32ELi32ELi1EEvPT_S1_S1_iii --------------------------
	.section	.nv.info._Z13SoftmaxKernelIfLi8ELi256ELi32ELi32ELi1EEvPT_S1_S1_iii,"",@"SHT_CUDA_INFO"
	.sectionflags	@""
	.align	4


	//----- nvinfo : EIATTR_CUDA_API_VERSION
	.align		4
        /*0000*/ 	.byte	0x04, 0x37
        /*0002*/ 	.short	(.L_18 - .L_17)
.L_17:
        /*0004*/ 	.word	0x00000082


	//----- nvinfo : EIATTR_KPARAM_INFO
	.align		4
.L_18:
        /*0008*/ 	.byte	0x04, 0x17
        /*000a*/ 	.short	(.L_20 - .L_19)
.L_19:
        /*000c*/ 	.word	0x00000000
        /*0010*/ 	.short	0x0005
        /*0012*/ 	.short	0x0020
        /*0014*/ 	.byte	0x00, 0xf0, 0x11, 0x00


	//----- nvinfo : EIATTR_KPARAM_INFO
	.align		4
.L_20:
        /*0018*/ 	.byte	0x04, 0x17
        /*001a*/ 	.short	(.L_22 - .L_21)
.L_21:
        /*001c*/ 	.word	0x00000000
        /*0020*/ 	.short	0x0004
        /*0022*/ 	.short	0x001c
        /*0024*/ 	.byte	0x00, 0xf0, 0x11, 0x00


	//----- nvinfo : EIATTR_KPARAM_INFO
	.align		4
.L_22:
        /*0028*/ 	.byte	0x04, 0x17
        /*002a*/ 	.short	(.L_24 - .L_23)
.L_23:
        /*002c*/ 	.word	0x00000000
        /*0030*/ 	.short	0x0003
        /*0032*/ 	.short	0x0018
        /*0034*/ 	.byte	0x00, 0xf0, 0x11, 0x00


	//----- nvinfo : EIATTR_KPARAM_INFO
	.align		4
.L_24:
        /*0038*/ 	.byte	0x04, 0x17
        /*003a*/ 	.short	(.L_26 - .L_25)
.L_25:
        /*003c*/ 	.word	0x00000000
        /*0040*/ 	.short	0x0002
        /*0042*/ 	.short	0x0010
        /*0044*/ 	.byte	0x00, 0xf5, 0x21, 0x00


	//----- nvinfo : EIATTR_KPARAM_INFO
	.align		4
.L_26:
        /*0048*/ 	.byte	0x04, 0x17
        /*004a*/ 	.short	(.L_28 - .L_27)
.L_27:
        /*004c*/ 	.word	0x00000000
        /*0050*/ 	.short	0x0001
        /*0052*/ 	.short	0x0008
        /*0054*/ 	.byte	0x00, 0xf5, 0x21, 0x00


	//----- nvinfo : EIATTR_KPARAM_INFO
	.align		4
.L_28:
        /*0058*/ 	.byte	0x04, 0x17
        /*005a*/ 	.short	(.L_30 - .L_29)
.L_29:
        /*005c*/ 	.word	0x00000000
        /*0060*/ 	.short	0x0000
        /*0062*/ 	.short	0x0000
        /*0064*/ 	.byte	0x00, 0xf5, 0x21, 0x00


	//----- nvinfo : EIATTR_SPARSE_MMA_MASK
	.align		4
.L_30:
        /*0068*/ 	.byte	0x03, 0x50
        /*006a*/ 	.short	0x0000


	//----- nvinfo : EIATTR_MAXREG_COUNT
	.align		4
        /*006c*/ 	.byte	0x03, 0x1b
        /*006e*/ 	.short	0x00ff


	//----- nvinfo : EIATTR_EXTERNS
	.align		4
        /*0070*/ 	.byte	0x04, 0x0f
        /*0072*/ 	.short	(.L_32 - .L_31)


	//   ....[0]....
	.align		4
.L_31:
        /*0074*/ 	.word	index@(vprintf)


	//----- nvinfo : EIATTR_MERCURY_ISA_VERSION
	.align		4
.L_32:
        /*0078*/ 	.byte	0x03, 0x5f
        /*007a*/ 	.short	0x0101


	//----- nvinfo : EIATTR_COOP_GROUP_MASK_REGIDS
	.align		4
        /*007c*/ 	.byte	0x04, 0x29
        /*007e*/ 	.short	(.L_34 - .L_33)


	//   ....[0]....
.L_33:
        /*0080*/ 	.word	0xffffffff


	//   ....[1]....
        /*0084*/ 	.word	0xffffffff


	//   ....[2]....
        /*0088*/ 	.word	0xffffffff


	//   ....[3]....
        /*008c*/ 	.word	0xffffffff


	//   ....[4]....
        /*0090*/ 	.word	0xffffffff


	//   ....[5]....
        /*0094*/ 	.word	0xffffffff


	//   ....[6]....
        /*0098*/ 	.word	0xffffffff


	//   ....[7]....
        /*009c*/ 	.word	0xffffffff


	//   ....[8]....
        /*00a0*/ 	.word	0xffffffff


	//   ....[9]....
        /*00a4*/ 	.word	0xffffffff


	//   ....[10]....
        /*00a8*/ 	.word	0xffffffff


	//   ....[11]....
        /*00ac*/ 	.word	0xffffffff


	//   ....[12]....
        /*00b0*/ 	.word	0xffffffff


	//   ....[13]....
        /*00b4*/ 	.word	0xffffffff


	//   ....[14]....
        /*00b8*/ 	.word	0xffffffff


	//   ....[15]....
        /*00bc*/ 	.word	0xffffffff


	//   ....[16]....
        /*00c0*/ 	.word	0xffffffff


	//   ....[17]....
        /*00c4*/ 	.word	0xffffffff


	//   ....[18]....
        /*00c8*/ 	.word	0xffffffff


	//   ....[19]....
        /*00cc*/ 	.word	0xffffffff


	//   ....[20]....
        /*00d0*/ 	.word	0x0500000f


	//   ....[21]....
        /*00d4*/ 	.word	0x0500000f


	//   ....[22]....
        /*00d8*/ 	.word	0x0500000f


	//   ....[23]....
        /*00dc*/ 	.word	0x0500000f


	//   ....[24]....
        /*00e0*/ 	.word	0x0500000f


	//   ....[25]....
        /*00e4*/ 	.word	0x0500000f


	//   ....[26]....
        /*00e8*/ 	.word	0x0500000f


	//   ....[27]....
        /*00ec*/ 	.word	0x0500000f


	//   ....[28]....
        /*00f0*/ 	.word	0x0500000f


	//   ....[29]....
        /*00f4*/ 	.word	0x0500000f


	//   ....[30]....
        /*00f8*/ 	.word	0x0500000f


	//   ....[31]....
        /*00fc*/ 	.word	0x0500000f


	//   ....[32]....
        /*0100*/ 	.word	0x0500000f


	//   ....[33]....
        /*0104*/ 	.word	0x0500000f


	//   ....[34]....
        /*0108*/ 	.word	0x0500000f


	//   ....[35]....
        /*010c*/ 	.word	0x0500000f


	//   ....[36]....
        /*0110*/ 	.word	0x0500000f


	//   ....[37]....
        /*0114*/ 	.word	0x0500000f


	//   ....[38]....
        /*0118*/ 	.word	0x0500000f


	//   ....[39]....
        /*011c*/ 	.word	0x0500000f


	//----- nvinfo : EIATTR_COOP_GROUP_INSTR_OFFSETS
	.align		4
.L_34:
        /*0120*/ 	.byte	0x04, 0x28
        /*0122*/ 	.short	(.L_36 - .L_35)


	//   ....[0]....
.L_35:
        /*0124*/ 	.word	0x000001e0


	//   ....[1]....
        /*0128*/ 	.word	0x00000220


	//   ....[2]....
        /*012c*/ 	.word	0x00000240


	//   ....[3]....
        /*0130*/ 	.word	0x00000260


	//   ....[4]....
        /*0134*/ 	.word	0x00000280


	//   ....[5]....
        /*0138*/ 	.word	0x000016a0


	//   ....[6]....
        /*013c*/ 	.word	0x000016c0


	//   ....[7]....
        /*0140*/ 	.word	0x000016e0


	//   ....[8]....
        /*0144*/ 	.word	0x00001700


	//   ....[9]....
        /*0148*/ 	.word	0x00001720


	//   ....[10]....
        /*014c*/ 	.word	0x000041f0


	//   ....[11]....
        /*0150*/ 	.word	0x00004240


	//   ....[12]....
        /*0154*/ 	.word	0x00004260


	//   ....[13]....
        /*0158*/ 	.word	0x00004280


	//   ....[14]....
        /*015c*/ 	.word	0x000042a0


	//   ....[15]....
        /*0160*/ 	.word	0x000056f0


	//   ....[16]....
        /*0164*/ 	.word	0x00005710


	//   ....[17]....
        /*0168*/ 	.word	0x00005730


	//   ....[18]....
        /*016c*/ 	.word	0x00005750


	//   ....[19]....
        /*0170*/ 	.word	0x00005770


	//   ....[20]....
        /*0174*/ 	.word	0x00008e00


	//   ....[21]....
        /*0178*/ 	.word	0x00008e80


	//   ....[22]....
        /*017c*/ 	.word	0x00008ee0


	//   ....[23]....
        /*0180*/ 	.word	0x00008f40


	//   ....[24]....
        /*0184*/ 	.word	0x00008fa0


	//   ....[25]....
        /*0188*/ 	.word	0x0000a430


	//   ....[26]....
        /*018c*/ 	.word	0x0000a490


	//   ....[27]....
        /*0190*/ 	.word	0x0000a4f0


	//   ....[28]....
        /*0194*/ 	.word	0x0000a550


	//   ....[29]....
        /*0198*/ 	.word	0x0000a5b0


	//   ....[30]....
        /*019c*/ 	.word	0x0000a670


	//   ....[31]....
        /*01a0*/ 	.word	0x0000a700


	//   ....[32]....
        /*01a4*/ 	.word	0x0000a760


	//   ....[33]....
        /*01a8*/ 	.word	0x0000a7c0


	//   ....[34]....
        /*01ac*/ 	.word	0x0000a820


	//   ....[35]....
        /*01b0*/ 	.word	0x0000bce0


	//   ....[36]....
        /*01b4*/ 	.word	0x0000bd40


	//   ....[37]....
        /*01b8*/ 	.word	0x0000bda0


	//   ....[38]....
        /*01bc*/ 	.word	0x0000be00


	//   ....[39]....
        /*01c0*/ 	.word	0x0000be60


	//----- nvinfo : EIATTR_VRC_CTA_INIT_COUNT
	.align		4
.L_36:
        /*01c4*/ 	.byte	0x02, 0x4a
	.zero		1
	.zero		1


	//----- nvinfo : EIATTR_SYSCALL_OFFSETS
	.align		4
        /*01c8*/ 	.byte	0x04, 0x46
        /*01ca*/ 	.short	(.L_38 - .L_37)


	//   ....[0]....
.L_37:
        /*01cc*/ 	.word	0x00007790


	//   ....[1]....
        /*01d0*/ 	.word	0x00007960


	//   ....[2]....
        /*01d4*/ 	.word	0x00007ac0


	//   ....[3]....
        /*01d8*/ 	.word	0x00007c90


	//   ....[4]....
        /*01dc*/ 	.word	0x00007df0


	//   ....[5]....
        /*01e0*/ 	.word	0x00007fc0


	//   ....[6]....
        /*01e4*/ 	.word	0x00008120


	//   ....[7]....
        /*01e8*/ 	.word	0x000082f0


	//   ....[8]....
        /*01ec*/ 	.word	0x000084c0


	//   ....[9]....
        /*01f0*/ 	.word	0x00008690


	//   ....[10]....
        /*01f4*/ 	.word	0x00008820


	//   ....[11]....
        /*01f8*/ 	.word	0x000089f0


	//   ....[12]....
        /*01fc*/ 	.word	0x00008b90


	//   ....[13]....
        /*0200*/ 	.word	0x00008d30


	//----- nvinfo : EIATTR_EXIT_INSTR_OFFSETS
	.align		4
.L_38:
        /*0204*/ 	.byte	0x04, 0x1c
        /*0206*/ 	.short	(.L_40 - .L_39)


	//   ....[0]....
.L_39:
        /*0208*/ 	.word	0x00000110


	//   ....[1]....
        /*020c*/ 	.word	0x00003570


	//   ....[2]....
        /*0210*/ 	.word	0x00008da0


	//----- nvinfo : EIATTR_CRS_STACK_SIZE
	.align		4
.L_40:
        /*0214*/ 	.byte	0x04, 0x1e
        /*0216*/ 	.short	(.L_42 - .L_41)
.L_41:
        /*0218*/ 	.word	0x00000000


	//----- nvinfo : EIATTR_CBANK_PARAM_SIZE
	.align		4
.L_42:
        /*021c*/ 	.byte	0x03, 0x19
        /*021e*/ 	.short	0x0024


	//----- nvinfo : EIATTR_PARAM_CBANK
	.align		4
        /*0220*/ 	.byte	0x04, 0x0a
        /*0222*/ 	.short	(.L_44 - .L_43)
	.align		4
.L_43:
        /*0224*/ 	.word	index@(.nv.constant0._Z13SoftmaxKernelIfLi8ELi256ELi32ELi32ELi1EEvPT_S1_S1_iii)
        /*0228*/ 	.short	0x0380
        /*022a*/ 	.short	0x0024


	//----- nvinfo : EIATTR_SW_WAR
	.align		4
.L_44:
        /*022c*/ 	.byte	0x04, 0x36
        /*022e*/ 	.short	(.L_46 - .L_45)
.L_45:
        /*0230*/ 	.word	0x00000008
.L_46:


//--------------------- .nv.info._Z13SoftmaxKernelv --------------------------
	.section	.nv.info._Z13SoftmaxKernelv,"",@"SHT_CUDA_INFO"
	.sectionflags	@""
	.align	4


	//----- nvinfo : EIATTR_CUDA_API_VERSION
	.align		4
        /*0000*/ 	.byte	0x04, 0x37
        /*0002*/ 	.short	(.L_48 - .L_47)
.L_47:
        /*0004*/ 	.word	0x00000082


	//----- nvinfo : EIATTR_SPARSE_MMA_MASK
	.align		4
.L_48:
        /*0008*/ 	.byte	0x03, 0x50
        /*000a*/ 	.short	0x0000


	//----- nvinfo : EIATTR_MAXREG_COUNT
	.align		4
        /*000c*/ 	.byte	0x03, 0x1b
        /*000e*/ 	.short	0x00ff


	//----- nvinfo : EIATTR_EXTERNS
	.align		4
        /*0010*/ 	.byte	0x04, 0x0f
        /*0012*/ 	.short	(.L_50 - .L_49)


	//   ....[0]....
	.align		4
.L_49:
        /*0014*/ 	.word	index@(vprintf)


	//----- nvinfo : EIATTR_MERCURY_ISA_VERSION
	.align		4
.L_50:
        /*0018*/ 	.byte	0x03, 0x5f
        /*001a*/ 	.short	0x0101


	//----- nvinfo : EIATTR_VRC_CTA_INIT_COUNT
	.align		4
        /*001c*/ 	.byte	0x02, 0x4a
	.zero		1
	.zero		1


	//----- nvinfo : EIATTR_SYSCALL_OFFSETS
	.align		4
        /*0020*/ 	.byte	0x04, 0x46
        /*0022*/ 	.short	(.L_52 - .L_51)


	//   ....[0]....
.L_51:
        /*0024*/ 	.word	0x000000e0


	//----- nvinfo : EIATTR_EXIT_INSTR_OFFSETS
	.align		4
.L_52:
        /*0028*/ 	.byte	0x04, 0x1c
        /*002a*/ 	.short	(.L_54 - .L_53)


	//   ....[0]....
.L_53:
        /*002c*/ 	.word	0x000000f0


	//----- nvinfo : EIATTR_SW_WAR
	.align		4
.L_54:
        /*0030*/ 	.byte	0x04, 0x36
        /*0032*/ 	.short	(.L_56 - .L_55)
.L_55:
        /*0034*/ 	.word	0x00000008
.L_56:


//--------------------- .nv.callgraph             --------------------------
	.section	.nv.callgraph,"",@"SHT_CUDA_CALLGRAPH"
	.align	4
	.sectionentsize	8
	.align		4
        /*0000*/ 	.word	0x00000000
	.align		4
        /*0004*/ 	.word	0xffffffff
	.align		4
        /*0008*/ 	.word	index@(_Z13SoftmaxKernelIfLi8ELi256ELi32ELi32ELi1EEvPT_S1_S1_iii)
	.align		4
        /*000c*/ 	.word	index@(vprintf)
	.align		4
        /*0010*/ 	.word	index@(_Z13SoftmaxKernelv)
	.align		4
        /*0014*/ 	.word	index@(vprintf)
	.align		4
        /*0018*/ 	.word	0x00000000
	.align		4
        /*001c*/ 	.word	0xfffffffe
	.align		4
        /*0020*/ 	.word	0x00000000
	.align		4
        /*0024*/ 	.word	0xfffffffd
	.align		4
        /*0028*/ 	.word	0x00000000
	.align		4
        /*002c*/ 	.word	0xfffffffc


//--------------------- .nv.constant4             --------------------------
	.section	.nv.constant4,"a",@progbits
	.align	8
	.align		8
.nv.constant4:
        /*0000*/ 	.dword	vprintf
	.align		8
        /*0008*/ 	.dword	$str
	.align		8
        /*0010*/ 	.dword	$str$1
	.align		8
        /*0018*/ 	.dword	$str$2


//--------------------- .text._Z13SoftmaxKernelIfLi8ELi256ELi32ELi32ELi1EEvPT_S1_S1_iii --------------------------
	.section	.text._Z13SoftmaxKernelIfLi8ELi256ELi32ELi32ELi1EEvPT_S1_S1_iii,"ax",@progbits
	.align	128
        .global         _Z13SoftmaxKernelIfLi8ELi256ELi32ELi32ELi1EEvPT_S1_S1_iii
        .type           _Z13SoftmaxKernelIfLi8ELi256ELi32ELi32ELi1EEvPT_S1_S1_iii,@function
        .size           _Z13SoftmaxKernelIfLi8ELi256ELi32ELi32ELi1EEvPT_S1_S1_iii,(.L_x_207 - _Z13SoftmaxKernelIfLi8ELi256ELi32ELi32ELi1EEvPT_S1_S1_iii)
        .other          _Z13SoftmaxKernelIfLi8ELi256ELi32ELi32ELi1EEvPT_S1_S1_iii,@"STO_CUDA_ENTRY STV_DEFAULT"
_Z13SoftmaxKernelIfLi8ELi256ELi32ELi32ELi1EEvPT_S1_S1_iii:
.text._Z13SoftmaxKernelIfLi8ELi256ELi32ELi32ELi1EEvPT_S1_S1_iii:
[----:B------:R-:W0:Y:S01]  /*0000*/  LDC R1, c[0x0][0x37c] ;  /* 0x0000df00ff017b82 */ /* 0x000e220000000800 */
[----:B------:R-:W1:Y:S01]  /*0010*/  S2R R2, SR_TID.X ;  /* 0x0000000000027919 */ /* 0x000e620000002100 */
[----:B------:R-:W2:Y:S06]  /*0020*/  LDCU UR39, c[0x0][0x2fc] ;  /* 0x00005f80ff2777ac */ /* 0x000eac0008000800 */
[----:B------:R-:W3:Y:S01]  /*0030*/  LDC R42, c[0x0][0x370] ;  /* 0x0000dc00ff2a7b82 */ /* 0x000ee20000000800 */
[----:B0-----:R-:W-:Y:S01]  /*0040*/  IADD3 R1, PT, PT, R1, -0x90, RZ ;  /* 0xffffff7001017810 */ /* 0x001fe20007ffe0ff */
[----:B------:R-:W0:Y:S01]  /*0050*/  S2R R3, SR_CTAID.X ;  /* 0x0000000000037919 */ /* 0x000e220000002500 */
[----:B------:R-:W4:Y:S02]  /*0060*/  LDCU UR4, c[0x0][0x360] ;  /* 0x00006c00ff0477ac */ /* 0x000f240008000800 */
[C---:B------:R-:W-:Y:S01]  /*0070*/  R2UR UR5, R1.reuse ;  /* 0x00000000010572ca */ /* 0x040fe200000e0000 */
[----:B------:R-:W5:Y:S01]  /*0080*/  LDCU UR6, c[0x0][0x39c] ;  /* 0x00007380ff0677ac */ /* 0x000f620008000800 */
[----:B------:R-:W-:Y:S01]  /*0090*/  R2UR UR41, R1 ;  /* 0x00000000012972ca */ /* 0x000fe200000e0000 */
[----:B------:R-:W2:Y:S01]  /*00a0*/  LDCU UR38, c[0x0][0x2f8] ;  /* 0x00005f00ff2677ac */ /* 0x000ea20008000800 */
[----:B----4-:R-:W-:-:S09]  /*00b0*/  USHF.R.U32.HI UR4, URZ, 0x5, UR4 ;  /* 0x00000005ff047899 */ /* 0x010fd20008011604 */
[----:B--2---:R-:W-:Y:S01]  /*00c0*/  UIADD3 UR38, UP0, UPT, UR5, UR38, URZ ;  /* 0x0000002605267290 */ /* 0x004fe2000ff1e0ff */
[----:B-1----:R-:W-:-:S03]  /*00d0*/  SHF.R.U32.HI R0, RZ, 0x5, R2 ;  /* 0x00000005ff007819 */ /* 0x002fc60000011602 */
[----:B------:R-:W-:Y:S02]  /*00e0*/  UIADD3.X UR39, UPT, UPT, URZ, UR39, URZ, UP0, !UPT ;  /* 0x00000027ff277290 */ /* 0x000fe400087fe4ff */
[----:B0-----:R-:W-:-:S05]  /*00f0*/  IMAD R47, R3, UR4, R0 ;  /* 0x00000004032f7c24 */ /* 0x001fca000f8e0200 */
[----:B-----5:R-:W-:-:S13]  /*0100*/  ISETP.GE.AND P0, PT, R47, UR6, PT ;  /* 0x000000062f007c0c */ /* 0x020fda000bf06270 */
[----:B---3--:R-:W-:Y:S05]  /*0110*/  @P0 EXIT ;  /* 0x000000000000094d */ /* 0x008fea0003800000 */
[----:B------:R-:W0:Y:S01]  /*0120*/  LDCU UR5, c[0x0][0x3a0] ;  /* 0x00007400ff0577ac */ /* 0x000e220008000800 */
[----:B------:R-:W-:Y:S01]  /*0130*/  ISETP.NE.AND P0, PT, R2, 0x1f, PT ;  /* 0x0000001f0200780c */ /* 0x000fe20003f05270 */
[----:B------:R-:W1:Y:S03]  /*0140*/  LDCU UR4, c[0x0][0x39c] ;  /* 0x00007380ff0477ac */ /* 0x000e660008000800 */
[C---:B------:R-:W-:Y:S02]  /*0150*/  ISETP.EQ.AND P1, PT, R3.reuse, 0x8, !P0 ;  /* 0x000000080300780c */ /* 0x040fe40004722270 */
[----:B------:R-:W-:Y:S02]  /*0160*/  ISETP.EQ.AND P0, PT, R3, 0x4, !P0 ;  /* 0x000000040300780c */ /* 0x000fe40004702270 */
[----:B------:R-:W-:Y:S02]  /*0170*/  P2R R56, PR, RZ, 0x2 ;  /* 0x00000002ff387803 */ /* 0x000fe40000000000 */
[----:B------:R-:W-:Y:S01]  /*0180*/  P2R R55, PR, RZ, 0x1 ;  /* 0x00000001ff377803 */ /* 0x000fe20000000000 */
[----:B0-----:R-:W-:-:S09]  /*0190*/  UISETP.GT.AND UP0, UPT, UR5, 0xff, UPT ;  /* 0x000000ff0500788c */ /* 0x001fd2000bf04270 */
[----:B-1----:R-:W-:Y:S05]  /*01a0*/  BRA.U UP0, `(.L_x_0) ;  /* 0x0000003100f47547 */ /* 0x002fea000b800000 */
.L_x_66:
[----:B------:R-:W-:Y:S01]  /*01b0*/  UMOV UR5, 0xffffffff ;  /* 0xffffffff00057882 */ /* 0x000fe20000000000 */
[----:B------:R-:W-:Y:S02]  /*01c0*/  MOV R13, 0xce7cfcfd ;  /* 0xce7cfcfd000d7802 */ /* 0x000fe40000000f00 */
[----:B------:R-:W-:Y:S05]  /*01d0*/  BRA.DIV UR5, `(.L_x_1) ;  /* 0x0000008a05f47947 */ /* 0x000fea000b800000 */
[----:B------:R-:W0:Y:S01]  /*01e0*/  SHFL.BFLY PT, R14, R13, 0x10, 0x1f ;  /* 0x0e001f000d0e7f89 */ /* 0x000e2200000e0000 */
[----:B------:R-:W-:Y:S01]  /*01f0*/  HFMA2 R11, -RZ, RZ, 0.96630859375, -0.0022525787353515625 ;  /* 0x3bbb989dff0b7431 */ /* 0x000fe200000001ff */
[----:B------:R-:W-:Y:S02]  /*0200*/  MOV R12, 0x437c0000 ;  /* 0x437c0000000c7802 */ /* 0x000fe40000000f00 */
[----:B0-----:R-:W-:-:S05]  /*0210*/  FMNMX R13, R14, -1.06110956800000000000e+09, !PT ;  /* 0xce7cfcfd0e0d7809 */ /* 0x001fca0007800000 */
[----:B------:R-:W0:Y:S02]  /*0220*/  SHFL.BFLY PT, R14, R13, 0x8, 0x1f ;  /* 0x0d001f000d0e7f89 */ /* 0x000e2400000e0000 */
[----:B0-----:R-:W-:-:S05]  /*0230*/  FMNMX R0, R13, R14, !PT ;  /* 0x0000000e0d007209 */ /* 0x001fca0007800000 */
[----:B------:R-:W0:Y:S02]  /*0240*/  SHFL.BFLY PT, R14, R0, 0x4, 0x1f ;  /* 0x0c801f00000e7f89 */ /* 0x000e2400000e0000 */
[----:B0-----:R-:W-:-:S05]  /*0250*/  FMNMX R2, R0, R14, !PT ;  /* 0x0000000e00027209 */ /* 0x001fca0007800000 */
[----:B------:R-:W0:Y:S02]  /*0260*/  SHFL.BFLY PT, R14, R2, 0x2, 0x1f ;  /* 0x0c401f00020e7f89 */ /* 0x000e2400000e0000 */
[----:B0-----:R-:W-:-:S05]  /*0270*/  FMNMX R3, R2, R14, !PT ;  /* 0x0000000e02037209 */ /* 0x001fca0007800000 */
[----:B------:R-:W0:Y:S02]  /*0280*/  SHFL.BFLY PT, R14, R3, 0x1, 0x1f ;  /* 0x0c201f00030e7f89 */ /* 0x000e2400000e0000 */
[----:B0-----:R-:W-:-:S05]  /*0290*/  FMNMX R5, R3, R14, !PT ;  /* 0x0000000e03057209 */ /* 0x001fca0007800000 */
[C---:B------:R-:W-:Y:S01]  /*02a0*/  FADD R40, -R5.reuse, R40 ;  /* 0x0000002805287221 */ /* 0x040fe20000000100 */
[C---:B------:R-:W-:Y:S01]  /*02b0*/  FADD R2, -R5.reuse, R8 ;  /* 0x0000000805027221 */ /* 0x040fe20000000100 */
[C---:B------:R-:W-:Y:S01]  /*02c0*/  FADD R36, -R5.reuse, R10 ;  /* 0x0000000a05247221 */ /* 0x040fe20000000100 */
[C---:B------:R-:W-:Y:S01]  /*02d0*/  FADD R80, -R5.reuse, R18 ;  /* 0x0000001205507221 */ /* 0x040fe20000000100 */
[-C--:B------:R-:W-:Y:S01]  /*02e0*/  FFMA.SAT R9, R40, R11.reuse, 0.5 ;  /* 0x3f00000028097423 */ /* 0x080fe2000000200b */
[C---:B------:R-:W-:Y:S01]  /*02f0*/  FADD R78, -R5.reuse, R16 ;  /* 0x00000010054e7221 */ /* 0x040fe20000000100 */
[C---:B------:R-:W-:Y:S01]  /*0300*/  FADD R82, -R5.reuse, R20 ;  /* 0x0000001405527221 */ /* 0x040fe20000000100 */
[----:B------:R-:W-:Y:S01]  /*0310*/  FADD R84, -R5, R22 ;  /* 0x0000001605547221 */ /* 0x000fe20000000100 */
[-C--:B------:R-:W-:Y:S01]  /*0320*/  FFMA.RM R9, R9, R12.reuse, 12582913 ;  /* 0x4b40000109097423 */ /* 0x080fe2000000400c */
[C---:B------:R-:W-:Y:S01]  /*0330*/  FADD R8, -R5.reuse, R24 ;  /* 0x0000001805087221 */ /* 0x040fe20000000100 */
        /* <DEDUP_REMOVED lines=23> */
[----:B------:R-:W-:Y:S01]  /*04b0*/  FADD R14, -R5, R86 ;  /* 0x00000056050e7221 */ /* 0x000fe20000000100 */
[----:B------:R-:W-:Y:S01]  /*04c0*/  FADD R5, R9, -12583039 ;  /* 0xcb40007f09057421 */ /* 0x000fe20000000000 */
[-C--:B------:R-:W-:Y:S01]  /*04d0*/  FFMA.SAT R35, R2, R11.reuse, 0.5 ;  /* 0x3f00000002237423 */ /* 0x080fe2000000200b */
[-C--:B------:R-:W-:Y:S01]  /*04e0*/  FFMA.SAT R25, R0, R11.reuse, 0.5 ;  /* 0x3f00000000197423 */ /* 0x080fe2000000200b */
[-C--:B------:R-:W-:Y:S01]  /*04f0*/  FFMA.SAT R37, R52, R11.reuse, 0.5 ;  /* 0x3f00000034257423 */ /* 0x080fe2000000200b */
[C---:B------:R-:W-:Y:S01]  /*0500*/  FFMA R5, R40.reuse, 1.4426950216293334961, -R5 ;  /* 0x3fb8aa3b28057823 */ /* 0x040fe20000000805 */
[-C--:B------:R-:W-:Y:S01]  /*0510*/  FFMA.RM R35, R35, R12.reuse, 12582913 ;  /* 0x4b40000123237423 */ /* 0x080fe2000000400c */
[-C--:B------:R-:W-:Y:S01]  /*0520*/  FFMA.RM R27, R25, R12.reuse, 12582913 ;  /* 0x4b400001191b7423 */ /* 0x080fe2000000400c */
[-C--:B------:R-:W-:Y:S01]  /*0530*/  FFMA.RM R39, R37, R12.reuse, 12582913 ;  /* 0x4b40000125277423 */ /* 0x080fe2000000400c */
[----:B------:R-:W-:Y:S01]  /*0540*/  FFMA R5, R40, 1.925963033500011079e-08, R5 ;  /* 0x32a5706028057823 */ /* 0x000fe20000000005 */
[-C--:B------:R-:W-:Y:S01]  /*0550*/  FFMA.SAT R3, R38, R11.reuse, 0.5 ;  /* 0x3f00000026037423 */ /* 0x080fe2000000200b */
[----:B------:R-:W-:Y:S01]  /*0560*/  FADD R37, R35, -12583039 ;  /* 0xcb40007f23257421 */ /* 0x000fe20000000000 */
[----:B------:R-:W-:Y:S01]  /*0570*/  FADD R29, R27, -12583039 ;  /* 0xcb40007f1b1d7421 */ /* 0x000fe20000000000 */
[-C--:B------:R-:W-:Y:S01]  /*0580*/  FFMA.SAT R55, R80, R11.reuse, 0.5 ;  /* 0x3f00000050377423 */ /* 0x080fe2000000200b */
[-C--:B------:R-:W-:Y:S01]  /*0590*/  FFMA.RM R3, R3, R12.reuse, 12582913 ;  /* 0x4b40000103037423 */ /* 0x080fe2000000400c */
[----:B------:R-:W0:Y:S01]  /*05a0*/  MUFU.EX2 R5, R5 ;  /* 0x0000000500057308 */ /* 0x000e220000000800 */
[-C--:B------:R-:W-:Y:S01]  /*05b0*/  FFMA.SAT R17, R46, R11.reuse, 0.5 ;  /* 0x3f0000002e117423 */ /* 0x080fe2000000200b */
[----:B------:R-:W-:Y:S01]  /*05c0*/  FFMA R37, R2, 1.4426950216293334961, -R37 ;  /* 0x3fb8aa3b02257823 */ /* 0x000fe20000000825 */
[-C--:B------:R-:W-:Y:S01]  /*05d0*/  FFMA.SAT R13, R44, R11.reuse, 0.5 ;  /* 0x3f0000002c0d7423 */ /* 0x080fe2000000200b */
[----:B------:R-:W-:Y:S01]  /*05e0*/  FFMA R29, R0, 1.4426950216293334961, -R29 ;  /* 0x3fb8aa3b001d7823 */ /* 0x000fe2000000081d */
[-C--:B------:R-:W-:Y:S01]  /*05f0*/  FFMA.RM R55, R55, R12.reuse, 12582913 ;  /* 0x4b40000137377423 */ /* 0x080fe2000000400c */
[----:B------:R-:W-:Y:S01]  /*0600*/  FFMA.SAT R19, R4, R11, 0.5 ;  /* 0x3f00000004137423 */ /* 0x000fe2000000200b */
[-C--:B------:R-:W-:Y:S01]  /*0610*/  FFMA.RM R17, R17, R12.reuse, 12582913 ;  /* 0x4b40000111117423 */ /* 0x080fe2000000400c */
[----:B------:R-:W-:Y:S01]  /*0620*/  FFMA R37, R2, 1.925963033500011079e-08, R37 ;  /* 0x32a5706002257823 */ /* 0x000fe20000000025 */
[C---:B------:R-:W-:Y:S01]  /*0630*/  FADD R7, R3.reuse, -12583039 ;  /* 0xcb40007f03077421 */ /* 0x040fe20000000000 */
[----:B------:R-:W-:Y:S01]  /*0640*/  SHF.L.U32 R2, R3, 0x17, RZ ;  /* 0x0000001703027819 */ /* 0x000fe200000006ff */
[-C--:B------:R-:W-:Y:S01]  /*0650*/  FFMA.RM R13, R13, R12.reuse, 12582913 ;  /* 0x4b4000010d0d7423 */ /* 0x080fe2000000400c */
[----:B------:R-:W-:Y:S01]  /*0660*/  FFMA R29, R0, 1.925963033500011079e-08, R29 ;  /* 0x32a57060001d7823 */ /* 0x000fe2000000001d */
[----:B------:R-:W-:Y:S01]  /*0670*/  FADD R3, R55, -12583039 ;  /* 0xcb40007f37037421 */ /* 0x000fe20000000000 */
[-C--:B------:R-:W-:Y:S01]  /*0680*/  FFMA.RM R6, R19, R12.reuse, 12582913 ;  /* 0x4b40000113067423 */ /* 0x080fe2000000400c */
[----:B------:R-:W-:Y:S01]  /*0690*/  SHF.L.U32 R0, R9, 0x17, RZ ;  /* 0x0000001709007819 */ /* 0x000fe200000006ff */
[----:B------:R-:W-:Y:S01]  /*06a0*/  FADD R19, R17, -12583039 ;  /* 0xcb40007f11137421 */ /* 0x000fe20000000000 */
[----:B------:R-:W-:Y:S01]  /*06b0*/  FADD R15, R13, -12583039 ;  /* 0xcb40007f0d0f7421 */ /* 0x000fe20000000000 */
[----:B------:R-:W-:Y:S01]  /*06c0*/  FFMA R3, R80, 1.4426950216293334961, -R3 ;  /* 0x3fb8aa3b50037823 */ /* 0x000fe20000000803 */
[----:B------:R-:W-:Y:S01]  /*06d0*/  FFMA R7, R38, 1.4426950216293334961, -R7 ;  /* 0x3fb8aa3b26077823 */ /* 0x000fe20000000807 */
[----:B------:R-:W-:Y:S01]  /*06e0*/  FFMA R19, R46, 1.4426950216293334961, -R19 ;  /* 0x3fb8aa3b2e137823 */ /* 0x000fe20000000813 */
[----:B0-----:R-:W-:Y:S01]  /*06f0*/  FMUL R0, R0, R5 ;  /* 0x0000000500007220 */ /* 0x001fe20000400000 */
[-C--:B------:R-:W-:Y:S01]  /*0700*/  FFMA.SAT R5, R82, R11.reuse, 0.5 ;  /* 0x3f00000052057423 */ /* 0x080fe2000000200b */
[----:B------:R-:W-:Y:S01]  /*0710*/  FFMA R15, R44, 1.4426950216293334961, -R15 ;  /* 0x3fb8aa3b2c0f7823 */ /* 0x000fe2000000080f */
[-C--:B------:R-:W-:Y:S01]  /*0720*/  FFMA.SAT R23, R48, R11.reuse, 0.5 ;  /* 0x3f00000030177423 */ /* 0x080fe2000000200b */
[----:B------:R-:W-:Y:S01]  /*0730*/  FFMA R80, R80, 1.925963033500011079e-08, R3 ;  /* 0x32a5706050507823 */ /* 0x000fe20000000003 */
[-C--:B------:R-:W-:Y:S01]  /*0740*/  FFMA.SAT R3, R56, R11.reuse, 0.5 ;  /* 0x3f00000038037423 */ /* 0x080fe2000000200b */
[----:B------:R-:W-:Y:S01]  /*0750*/  FFMA R19, R46, 1.925963033500011079e-08, R19 ;  /* 0x32a570602e137823 */ /* 0x000fe20000000013 */
[----:B------:R-:W-:Y:S01]  /*0760*/  FFMA R7, R38, 1.925963033500011079e-08, R7 ;  /* 0x32a5706026077823 */ /* 0x000fe20000000007 */
[-C--:B------:R-:W-:Y:S01]  /*0770*/  FFMA.RM R46, R5, R12.reuse, 12582913 ;  /* 0x4b400001052e7423 */ /* 0x080fe2000000400c */
[----:B------:R-:W-:Y:S01]  /*0780*/  FFMA R15, R44, 1.925963033500011079e-08, R15 ;  /* 0x32a570602c0f7823 */ /* 0x000fe2000000000f */
[-C--:B------:R-:W-:Y:S01]  /*0790*/  FFMA.RM R23, R23, R12.reuse, 12582913 ;  /* 0x4b40000117177423 */ /* 0x080fe2000000400c */
[-C--:B------:R-:W-:Y:S01]  /*07a0*/  FFMA.RM R44, R3, R12.reuse, 12582913 ;  /* 0x4b400001032c7423 */ /* 0x080fe2000000400c */
[----:B------:R-:W-:Y:S01]  /*07b0*/  FADD R5, R46, -12583039 ;  /* 0xcb40007f2e057421 */ /* 0x000fe20000000000 */
[----:B------:R-:W0:Y:S01]  /*07c0*/  MUFU.EX2 R7, R7 ;  /* 0x0000000700077308 */ /* 0x000e220000000800 */
[----:B------:R-:W-:Y:S01]  /*07d0*/  FADD R25, R23, -12583039 ;  /* 0xcb40007f17197421 */ /* 0x000fe20000000000 */
[----:B------:R-:W-:Y:S01]  /*07e0*/  FADD R3, R44, -12583039 ;  /* 0xcb40007f2c037421 */ /* 0x000fe20000000000 */
[----:B------:R-:W-:Y:S01]  /*07f0*/  FFMA R5, R82, 1.4426950216293334961, -R5 ;  /* 0x3fb8aa3b52057823 */ /* 0x000fe20000000805 */
[-C--:B------:R-:W-:Y:S01]  /*0800*/  FFMA.SAT R43, R36, R11.reuse, 0.5 ;  /* 0x3f000000242b7423 */ /* 0x080fe2000000200b */
[----:B------:R-:W-:Y:S01]  /*0810*/  FFMA R25, R48, 1.4426950216293334961, -R25 ;  /* 0x3fb8aa3b30197823 */ /* 0x000fe20000000819 */
[----:B------:R-:W-:Y:S01]  /*0820*/  FFMA R3, R56, 1.4426950216293334961, -R3 ;  /* 0x3fb8aa3b38037823 */ /* 0x000fe20000000803 */
[----:B------:R-:W-:Y:S01]  /*0830*/  FFMA R82, R82, 1.925963033500011079e-08, R5 ;  /* 0x32a5706052527823 */ /* 0x000fe20000000005 */
[-C--:B------:R-:W-:Y:S01]  /*0840*/  FFMA.SAT R5, R58, R11.reuse, 0.5 ;  /* 0x3f0000003a057423 */ /* 0x080fe2000000200b */
[----:B------:R-:W-:Y:S01]  /*0850*/  FFMA R25, R48, 1.925963033500011079e-08, R25 ;  /* 0x32a5706030197823 */ /* 0x000fe20000000019 */
[----:B------:R-:W-:Y:S01]  /*0860*/  FFMA R56, R56, 1.925963033500011079e-08, R3 ;  /* 0x32a5706038387823 */ /* 0x000fe20000000003 */
[----:B------:R-:W-:Y:S01]  /*0870*/  SHF.L.U32 R3, R13, 0x17, RZ ;  /* 0x000000170d037819 */ /* 0x000fe200000006ff */
[-C--:B------:R-:W-:Y:S01]  /*0880*/  FFMA.SAT R13, R84, R11.reuse, 0.5 ;  /* 0x3f000000540d7423 */ /* 0x080fe2000000200b */
[-C--:B------:R-:W-:Y:S01]  /*0890*/  FFMA.RM R48, R5, R12.reuse, 12582913 ;  /* 0x4b40000105307423 */ /* 0x080fe2000000400c */
[----:B------:R-:W-:Y:S01]  /*08a0*/  FFMA.SAT R45, R78, R11, 0.5 ;  /* 0x3f0000004e2d7423 */ /* 0x000fe2000000200b */
[----:B------:R-:W1:Y:S01]  /*08b0*/  MUFU.EX2 R25, R25 ;  /* 0x0000001900197308 */ /* 0x000e620000000800 */
[-C--:B------:R-:W-:Y:S01]  /*08c0*/  FFMA.RM R43, R43, R12.reuse, 12582913 ;  /* 0x4b4000012b2b7423 */ /* 0x080fe2000000400c */
[-C--:B------:R-:W-:Y:S01]  /*08d0*/  FFMA.RM R13, R13, R12.reuse, 12582913 ;  /* 0x4b4000010d0d7423 */ /* 0x080fe2000000400c */
[----:B------:R-:W-:Y:S01]  /*08e0*/  FADD R21, R6, -12583039 ;  /* 0xcb40007f06157421 */ /* 0x000fe20000000000 */
[----:B------:R-:W-:Y:S01]  /*08f0*/  FADD R5, R48, -12583039 ;  /* 0xcb40007f30057421 */ /* 0x000fe20000000000 */
[-C--:B------:R-:W-:Y:S01]  /*0900*/  FFMA.RM R40, R45, R12.reuse, 12582913 ;  /* 0x4b4000012d287423 */ /* 0x080fe2000000400c */
[----:B0-----:R-:W-:Y:S01]  /*0910*/  FMUL R2, R2, R7 ;  /* 0x0000000702027220 */ /* 0x001fe20000400000 */
[----:B------:R-:W-:Y:S01]  /*0920*/  FADD R45, R43, -12583039 ;  /* 0xcb40007f2b2d7421 */ /* 0x000fe20000000000 */
[----:B------:R-:W-:Y:S01]  /*0930*/  FADD R7, R13, -12583039 ;  /* 0xcb40007f0d077421 */ /* 0x000fe20000000000 */
[----:B------:R-:W-:Y:S01]  /*0940*/  FFMA R21, R4, 1.4426950216293334961, -R21 ;  /* 0x3fb8aa3b04157823 */ /* 0x000fe20000000815 */
[----:B------:R-:W-:Y:S01]  /*0950*/  FFMA R5, R58, 1.4426950216293334961, -R5 ;  /* 0x3fb8aa3b3a057823 */ /* 0x000fe20000000805 */
[----:B------:R-:W-:Y:S01]  /*0960*/  FFMA R45, R36, 1.4426950216293334961, -R45 ;  /* 0x3fb8aa3b242d7823 */ /* 0x000fe2000000082d */
[----:B------:R-:W-:Y:S01]  /*0970*/  FFMA R7, R84, 1.4426950216293334961, -R7 ;  /* 0x3fb8aa3b54077823 */ /* 0x000fe20000000807 */
[----:B------:R-:W-:Y:S01]  /*0980*/  FFMA R21, R4, 1.925963033500011079e-08, R21 ;  /* 0x32a5706004157823 */ /* 0x000fe20000000015 */
[----:B------:R-:W-:Y:S01]  /*0990*/  FFMA R58, R58, 1.925963033500011079e-08, R5 ;  /* 0x32a570603a3a7823 */ /* 0x000fe20000000005 */
[----:B------:R-:W-:Y:S01]  /*09a0*/  SHF.L.U32 R5, R6, 0x17, RZ ;  /* 0x0000001706057819 */ /* 0x000fe200000006ff */
[----:B------:R-:W-:Y:S01]  /*09b0*/  FFMA R45, R36, 1.925963033500011079e-08, R45 ;  /* 0x32a57060242d7823 */ /* 0x000fe2000000002d */
[----:B------:R-:W-:Y:S01]  /*09c0*/  SHF.L.U32 R6, R23, 0x17, RZ ;  /* 0x0000001717067819 */ /* 0x000fe200000006ff */
[----:B------:R-:W-:Y:S01]  /*09d0*/  FFMA R84, R84, 1.925963033500011079e-08, R7 ;  /* 0x32a5706054547823 */ /* 0x000fe20000000007 */
[----:B------:R-:W0:Y:S01]  /*09e0*/  MUFU.EX2 R36, R21 ;  /* 0x0000001500247308 */ /* 0x000e220000000800 */
[-C--:B------:R-:W-:Y:S01]  /*09f0*/  FFMA.SAT R7, R60, R11.reuse, 0.5 ;  /* 0x3f0000003c077423 */ /* 0x080fe2000000200b */
[----:B------:R-:W-:Y:S01]  /*0a00*/  FFMA.SAT R31, R50, R11, 0.5 ;  /* 0x3f000000321f7423 */ /* 0x000fe2000000200b */
[----:B-1----:R-:W-:Y:S01]  /*0a10*/  FMUL R6, R6, R25 ;  /* 0x0000001906067220 */ /* 0x002fe20000400000 */
[-C--:B------:R-:W-:Y:S01]  /*0a20*/  FFMA.SAT R9, R8, R11.reuse, 0.5 ;  /* 0x3f00000008097423 */ /* 0x080fe2000000200b */
[-C--:B------:R-:W-:Y:S01]  /*0a30*/  FFMA.RM R25, R7, R12.reuse, 12582913 ;  /* 0x4b40000107197423 */ /* 0x080fe2000000400c */
[----:B------:R-:W-:Y:S01]  /*0a40*/  FFMA.RM R31, R31, R12, 12582913 ;  /* 0x4b4000011f1f7423 */ /* 0x000fe2000000400c */
[----:B------:R-:W-:Y:S01]  /*0a50*/  FADD R41, R39, -12583039 ;  /* 0xcb40007f27297421 */ /* 0x000fe20000000000 */
[----:B------:R1:W2:Y:S01]  /*0a60*/  MUFU.EX2 R4, R15 ;  /* 0x0000000f00047308 */ /* 0x0002a20000000800 */
[----:B------:R-:W-:Y:S01]  /*0a70*/  FADD R7, R25, -12583039 ;  /* 0xcb40007f19077421 */ /* 0x000fe20000000000 */
[C---:B------:R-:W-:Y:S01]  /*0a80*/  FADD R33, R31.reuse, -12583039 ;  /* 0xcb40007f1f217421 */ /* 0x040fe20000000000 */
[----:B------:R-:W-:Y:S01]  /*0a90*/  SHF.L.U32 R31, R31, 0x17, RZ ;  /* 0x000000171f1f7819 */ /* 0x000fe200000006ff */
[----:B------:R-:W-:Y:S01]  /*0aa0*/  FFMA R41, R52, 1.4426950216293334961, -R41 ;  /* 0x3fb8aa3b34297823 */ /* 0x000fe20000000829 */
[----:B------:R-:W-:Y:S01]  /*0ab0*/  FFMA R7, R60, 1.4426950216293334961, -R7 ;  /* 0x3fb8aa3b3c077823 */ /* 0x000fe20000000807 */
[----:B------:R-:W-:Y:S01]  /*0ac0*/  FFMA R33, R50, 1.4426950216293334961, -R33 ;  /* 0x3fb8aa3b32217823 */ /* 0x000fe20000000821 */
[----:B------:R-:W-:Y:S01]  /*0ad0*/  FADD R49, R40, -12583039 ;  /* 0xcb40007f28317421 */ /* 0x000fe20000000000 */
[----:B------:R-:W-:Y:S01]  /*0ae0*/  FFMA R41, R52, 1.925963033500011079e-08, R41 ;  /* 0x32a5706034297823 */ /* 0x000fe20000000029 */
[----:B------:R-:W-:Y:S01]  /*0af0*/  FFMA R60, R60, 1.925963033500011079e-08, R7 ;  /* 0x32a570603c3c7823 */ /* 0x000fe20000000007 */
[----:B0-----:R-:W-:Y:S01]  /*0b00*/  FMUL R5, R5, R36 ;  /* 0x0000002405057220 */ /* 0x001fe20000400000 */
[----:B------:R-:W-:Y:S01]  /*0b10*/  SHF.L.U32 R7, R27, 0x17, RZ ;  /* 0x000000171b077819 */ /* 0x000fe200000006ff */
[----:B------:R-:W0:Y:S01]  /*0b20*/  MUFU.EX2 R36, R29 ;  /* 0x0000001d00247308 */ /* 0x000e220000000800 */
[----:B------:R-:W-:Y:S01]  /*0b30*/  FFMA.RM R27, R9, R12, 12582913 ;  /* 0x4b400001091b7423 */ /* 0x000fe2000000400c */
[----:B------:R-:W-:Y:S01]  /*0b40*/  FFMA R33, R50, 1.925963033500011079e-08, R33 ;  /* 0x32a5706032217823 */ /* 0x000fe20000000021 */
[-C--:B-1----:R-:W-:Y:S01]  /*0b50*/  FFMA.SAT R15, R10, R11.reuse, 0.5 ;  /* 0x3f0000000a0f7423 */ /* 0x082fe2000000200b */
[----:B------:R-:W-:Y:S01]  /*0b60*/  FFMA R49, R78, 1.4426950216293334961, -R49 ;  /* 0x3fb8aa3b4e317823 */ /* 0x000fe20000000831 */
[----:B------:R-:W-:Y:S01]  /*0b70*/  FADD R9, R27, -12583039 ;  /* 0xcb40007f1b097421 */ /* 0x000fe20000000000 */
[----:B------:R-:W-:Y:S01]  /*0b80*/  SHF.L.U32 R39, R39, 0x17, RZ ;  /* 0x0000001727277819 */ /* 0x000fe200000006ff */
[----:B--2---:R-:W-:Y:S01]  /*0b90*/  FMUL R3, R3, R4 ;  /* 0x0000000403037220 */ /* 0x004fe20000400000 */
[----:B------:R1:W2:Y:S01]  /*0ba0*/  MUFU.EX2 R38, R33 ;  /* 0x0000002100267308 */ /* 0x0002a20000000800 */
[----:B------:R-:W-:Y:S01]  /*0bb0*/  FFMA R9, R8, 1.4426950216293334961, -R9 ;  /* 0x3fb8aa3b08097823 */ /* 0x000fe20000000809 */
[----:B------:R-:W-:Y:S01]  /*0bc0*/  FFMA R49, R78, 1.925963033500011079e-08, R49 ;  /* 0x32a570604e317823 */ /* 0x000fe20000000031 */
[----:B------:R-:W-:Y:S01]  /*0bd0*/  SHF.L.U32 R4, R17, 0x17, RZ ;  /* 0x0000001711047819 */ /* 0x000fe200000006ff */
[-C--:B------:R-:W-:Y:S01]  /*0be0*/  FFMA.SAT R51, R54, R11.reuse, 0.5 ;  /* 0x3f00000036337423 */ /* 0x080fe2000000200b */
[----:B------:R-:W-:Y:S01]  /*0bf0*/  FFMA R23, R8, 1.925963033500011079e-08, R9 ;  /* 0x32a5706008177823 */ /* 0x000fe20000000009 */
[----:B------:R-:W-:Y:S01]  /*0c00*/  FFMA.SAT R9, R34, R11, 0.5 ;  /* 0x3f00000022097423 */ /* 0x000fe2000000200b */
[----:B------:R-:W-:Y:S01]  /*0c10*/  SHF.L.U32 R17, R40, 0x17, RZ ;  /* 0x0000001728117819 */ /* 0x000fe200000006ff */
[----:B------:R-:W-:Y:S01]  /*0c20*/  MUFU.EX2 R45, R45 ;  /* 0x0000002d002d7308 */ /* 0x000fe20000000800 */
[----:B0-----:R-:W-:Y:S01]  /*0c30*/  FMUL R7, R7, R36 ;  /* 0x0000002407077220 */ /* 0x001fe20000400000 */
[-C--:B------:R-:W-:Y:S01]  /*0c40*/  FFMA.RM R29, R9, R12.reuse, 12582913 ;  /* 0x4b400001091d7423 */ /* 0x080fe2000000400c */
[-C--:B-1----:R-:W-:Y:S01]  /*0c50*/  FFMA.RM R33, R15, R12.reuse, 12582913 ;  /* 0x4b4000010f217423 */ /* 0x082fe2000000400c */
[----:B------:R-:W-:Y:S01]  /*0c60*/  FFMA.RM R51, R51, R12, 12582913 ;  /* 0x4b40000133337423 */ /* 0x000fe2000000400c */
[----:B------:R-:W-:Y:S01]  /*0c70*/  SHF.L.U32 R13, R13, 0x17, RZ ;  /* 0x000000170d0d7819 */ /* 0x000fe200000006ff */
[----:B------:R-:W-:Y:S01]  /*0c80*/  FADD R9, R29, -12583039 ;  /* 0xcb40007f1d097421 */ /* 0x000fe20000000000 */
[----:B------:R-:W-:Y:S01]  /*0c90*/  FADD R15, R33, -12583039 ;  /* 0xcb40007f210f7421 */ /* 0x000fe20000000000 */
[----:B------:R-:W0:Y:S01]  /*0ca0*/  MUFU.EX2 R36, R37 ;  /* 0x0000002500247308 */ /* 0x000e220000000800 */
[----:B--2---:R-:W-:Y:S01]  /*0cb0*/  FMUL R8, R31, R38 ;  /* 0x000000261f087220 */ /* 0x004fe20000400000 */
[----:B------:R-:W-:Y:S01]  /*0cc0*/  FFMA R9, R34, 1.4426950216293334961, -R9 ;  /* 0x3fb8aa3b22097823 */ /* 0x000fe20000000809 */
[----:B------:R-:W-:Y:S01]  /*0cd0*/  FFMA R15, R10, 1.4426950216293334961, -R15 ;  /* 0x3fb8aa3b0a0f7823 */ /* 0x000fe2000000080f */
[----:B------:R-:W-:-:S02]  /*0ce0*/  FADD R53, R51, -12583039 ;  /* 0xcb40007f33357421 */ /* 0x000fc40000000000 */
[----:B------:R-:W-:Y:S01]  /*0cf0*/  FFMA R31, R34, 1.925963033500011079e-08, R9 ;  /* 0x32a57060221f7823 */ /* 0x000fe20000000009 */
[----:B------:R-:W-:Y:S01]  /*0d00*/  SHF.L.U32 R9, R35, 0x17, RZ ;  /* 0x0000001723097819 */ /* 0x000fe200000006ff */
[----:B------:R-:W-:Y:S01]  /*0d10*/  FFMA R35, R10, 1.925963033500011079e-08, R15 ;  /* 0x32a570600a237823 */ /* 0x000fe2000000000f */
[----:B------:R-:W-:Y:S01]  /*0d20*/  FFMA.SAT R15, R16, R11, 0.5 ;  /* 0x3f000000100f7423 */ /* 0x000fe2000000200b */
[----:B------:R-:W1:Y:S01]  /*0d30*/  MUFU.EX2 R34, R41 ;  /* 0x0000002900227308 */ /* 0x000e620000000800 */
[----:B------:R-:W-:-:S04]  /*0d40*/  FFMA R53, R54, 1.4426950216293334961, -R53 ;  /* 0x3fb8aa3b36357823 */ /* 0x000fc80000000835 */
[----:B------:R-:W-:Y:S01]  /*0d50*/  FFMA R53, R54, 1.925963033500011079e-08, R53 ;  /* 0x32a5706036357823 */ /* 0x000fe20000000035 */
[----:B0-----:R-:W-:Y:S01]  /*0d60*/  FMUL R9, R9, R36 ;  /* 0x0000002409097220 */ /* 0x001fe20000400000 */
[----:B------:R-:W-:Y:S01]  /*0d70*/  FFMA.RM R36, R15, R12, 12582913 ;  /* 0x4b4000010f247423 */ /* 0x000fe2000000400c */
[----:B------:R-:W0:Y:S03]  /*0d80*/  MUFU.EX2 R19, R19 ;  /* 0x0000001300137308 */ /* 0x000e260000000800 */
[C---:B------:R-:W-:Y:S01]  /*0d90*/  FADD R15, R36.reuse, -12583039 ;  /* 0xcb40007f240f7421 */ /* 0x040fe20000000000 */
[----:B------:R-:W-:-:S03]  /*0da0*/  SHF.L.U32 R36, R36, 0x17, RZ ;  /* 0x0000001724247819 */ /* 0x000fc600000006ff */
[C---:B------:R-:W-:Y:S01]  /*0db0*/  FFMA R15, R16.reuse, 1.4426950216293334961, -R15 ;  /* 0x3fb8aa3b100f7823 */ /* 0x040fe2000000080f */
[----:B-1----:R-:W-:Y:S01]  /*0dc0*/  FMUL R10, R39, R34 ;  /* 0x00000022270a7220 */ /* 0x002fe20000400000 */
[----:B------:R-:W-:Y:S02]  /*0dd0*/  MUFU.EX2 R53, R53 ;  /* 0x0000003500357308 */ /* 0x000fe40000000800 */
[----:B------:R-:W-:Y:S01]  /*0de0*/  FFMA R37, R16, 1.925963033500011079e-08, R15 ;  /* 0x32a5706010257823 */ /* 0x000fe2000000000f */
[----:B------:R-:W-:Y:S01]  /*0df0*/  FFMA.SAT R15, R32, R11, 0.5 ;  /* 0x3f000000200f7423 */ /* 0x000fe2000000200b */
[----:B------:R-:W-:-:S03]  /*0e00*/  SHF.L.U32 R16, R43, 0x17, RZ ;  /* 0x000000172b107819 */ /* 0x000fc600000006ff */
[----:B------:R-:W-:Y:S01]  /*0e10*/  FFMA.RM R38, R15, R12, 12582913 ;  /* 0x4b4000010f267423 */ /* 0x000fe2000000400c */
[----:B------:R-:W1:Y:S01]  /*0e20*/  MUFU.EX2 R34, R49 ;  /* 0x0000003100227308 */ /* 0x000e620000000800 */
[----:B------:R-:W-:Y:S01]  /*0e30*/  FMUL R16, R16, R45 ;  /* 0x0000002d10107220 */ /* 0x000fe20000400000 */
[----:B0-----:R-:W-:Y:S01]  /*0e40*/  FMUL R4, R4, R19 ;  /* 0x0000001304047220 */ /* 0x001fe20000400000 */
[----:B------:R-:W-:Y:S01]  /*0e50*/  FADD R15, R38, -12583039 ;  /* 0xcb40007f260f7421 */ /* 0x000fe20000000000 */
[----:B------:R-:W-:-:S03]  /*0e60*/  SHF.L.U32 R19, R55, 0x17, RZ ;  /* 0x0000001737137819 */ /* 0x000fc600000006ff */
[C---:B------:R-:W-:Y:S01]  /*0e70*/  FFMA R15, R32.reuse, 1.4426950216293334961, -R15 ;  /* 0x3fb8aa3b200f7823 */ /* 0x040fe2000000080f */
[----:B------:R-:W0:Y:S03]  /*0e80*/  MUFU.EX2 R80, R80 ;  /* 0x0000005000507308 */ /* 0x000e260000000800 */
[----:B------:R-:W-:Y:S01]  /*0e90*/  FFMA R32, R32, 1.925963033500011079e-08, R15 ;  /* 0x32a5706020207823 */ /* 0x000fe2000000000f */
[----:B------:R-:W-:-:S04]  /*0ea0*/  FFMA.SAT R15, R18, R11, 0.5 ;  /* 0x3f000000120f7423 */ /* 0x000fc8000000200b */
[----:B------:R-:W-:Y:S01]  /*0eb0*/  MUFU.EX2 R82, R82 ;  /* 0x0000005200527308 */ /* 0x000fe20000000800 */
[----:B-1----:R-:W-:Y:S01]  /*0ec0*/  FMUL R17, R17, R34 ;  /* 0x0000002211117220 */ /* 0x002fe20000400000 */
[----:B------:R-:W-:-:S04]  /*0ed0*/  FFMA.RM R34, R15, R12, 12582913 ;  /* 0x4b4000010f227423 */ /* 0x000fc8000000400c */
[----:B------:R-:W-:Y:S02]  /*0ee0*/  FADD R15, R34, -12583039 ;  /* 0xcb40007f220f7421 */ /* 0x000fe40000000000 */
[----:B------:R-:W-:Y:S01]  /*0ef0*/  MUFU.EX2 R84, R84 ;  /* 0x0000005400547308 */ /* 0x000fe20000000800 */
[----:B0-----:R-:W-:Y:S01]  /*0f00*/  FMUL R19, R19, R80 ;  /* 0x0000005013137220 */ /* 0x001fe20000400000 */
[----:B------:R-:W-:-:S04]  /*0f10*/  FFMA R15, R18, 1.4426950216293334961, -R15 ;  /* 0x3fb8aa3b120f7823 */ /* 0x000fc8000000080f */
[----:B------:R-:W-:Y:S01]  /*0f20*/  FFMA R39, R18, 1.925963033500011079e-08, R15 ;  /* 0x32a5706012277823 */ /* 0x000fe2000000000f */
[----:B------:R-:W-:Y:S01]  /*0f30*/  FFMA.SAT R15, R30, R11, 0.5 ;  /* 0x3f0000001e0f7423 */ /* 0x000fe2000000200b */
[----:B------:R-:W-:Y:S01]  /*0f40*/  SHF.L.U32 R18, R51, 0x17, RZ ;  /* 0x0000001733127819 */ /* 0x000fe200000006ff */
[----:B------:R-:W-:Y:S02]  /*0f50*/  MUFU.EX2 R31, R31 ;  /* 0x0000001f001f7308 */ /* 0x000fe40000000800 */
[-C--:B------:R-:W-:Y:S02]  /*0f60*/  FFMA.RM R40, R15, R12.reuse, 12582913 ;  /* 0x4b4000010f287423 */ /* 0x080fe4000000400c */
[----:B------:R-:W-:Y:S01]  /*0f70*/  FMUL R18, R18, R53 ;  /* 0x0000003512127220 */ /* 0x000fe20000400000 */
[----:B------:R-:W-:Y:S01]  /*0f80*/  FFMA.SAT R53, R24, R11, 0.5 ;  /* 0x3f00000018357423 */ /* 0x000fe2000000200b */
[----:B------:R-:W-:Y:S02]  /*0f90*/  FADD R15, R40, -12583039 ;  /* 0xcb40007f280f7421 */ /* 0x000fe40000000000 */
[----:B------:R-:W-:Y:S01]  /*0fa0*/  MUFU.EX2 R37, R37 ;  /* 0x0000002500257308 */ /* 0x000fe20000000800 */
[----:B------:R-:W-:Y:S01]  /*0fb0*/  FFMA.RM R53, R53, R12, 12582913 ;  /* 0x4b40000135357423 */ /* 0x000fe2000000400c */
[----:B------:R-:W-:-:S04]  /*0fc0*/  FFMA R15, R30, 1.4426950216293334961, -R15 ;  /* 0x3fb8aa3b1e0f7823 */ /* 0x000fc8000000080f */
[----:B------:R-:W-:Y:S01]  /*0fd0*/  FFMA R41, R30, 1.925963033500011079e-08, R15 ;  /* 0x32a570601e297823 */ /* 0x000fe2000000000f */
[----:B------:R-:W-:Y:S01]  /*0fe0*/  FFMA.SAT R15, R20, R11, 0.5 ;  /* 0x3f000000140f7423 */ /* 0x000fe2000000200b */
[----:B------:R0:W-:Y:S03]  /*0ff0*/  MUFU.EX2 R30, R35 ;  /* 0x00000023001e7308 */ /* 0x0001e60000000800 */
[----:B------:R-:W-:-:S04]  /*1000*/  FFMA.RM R43, R15, R12, 12582913 ;  /* 0x4b4000010f2b7423 */ /* 0x000fc8000000400c */
[----:B------:R-:W-:Y:S01]  /*1010*/  FADD R21, R43, -12583039 ;  /* 0xcb40007f2b157421 */ /* 0x000fe20000000000 */
[----:B------:R-:W1:Y:S01]  /*1020*/  MUFU.EX2 R15, R56 ;  /* 0x00000038000f7308 */ /* 0x000e620000000800 */
[----:B0-----:R-:W-:Y:S02]  /*1030*/  SHF.L.U32 R35, R53, 0x17, RZ ;  /* 0x0000001735237819 */ /* 0x001fe400000006ff */
[----:B------:R-:W-:-:S04]  /*1040*/  FFMA R21, R20, 1.4426950216293334961, -R21 ;  /* 0x3fb8aa3b14157823 */ /* 0x000fc80000000815 */
[----:B------:R-:W-:Y:S01]  /*1050*/  FFMA R45, R20, 1.925963033500011079e-08, R21 ;  /* 0x32a57060142d7823 */ /* 0x000fe20000000015 */
[----:B------:R-:W-:Y:S01]  /*1060*/  FFMA.SAT R21, R22, R11, 0.5 ;  /* 0x3f00000016157423 */ /* 0x000fe2000000200b */
[----:B------:R-:W-:Y:S01]  /*1070*/  SHF.L.U32 R20, R44, 0x17, RZ ;  /* 0x000000172c147819 */ /* 0x000fe200000006ff */
[----:B------:R-:W-:Y:S02]  /*1080*/  MUFU.EX2 R32, R32 ;  /* 0x0000002000207308 */ /* 0x000fe40000000800 */
[----:B------:R-:W-:Y:S01]  /*1090*/  FFMA.RM R49, R21, R12, 12582913 ;  /* 0x4b40000115317423 */ /* 0x000fe2000000400c */
[----:B------:R-:W-:Y:S01]  /*10a0*/  SHF.L.U32 R21, R46, 0x17, RZ ;  /* 0x000000172e157819 */ /* 0x000fe200000006ff */
[----:B-1----:R-:W-:Y:S02]  /*10b0*/  FMUL R20, R20, R15 ;  /* 0x0000000f14147220 */ /* 0x002fe40000400000 */
[----:B------:R-:W-:Y:S02]  /*10c0*/  FADD R15, R49, -12583039 ;  /* 0xcb40007f310f7421 */ /* 0x000fe40000000000 */
[----:B------:R-:W-:Y:S01]  /*10d0*/  FMUL R21, R21, R82 ;  /* 0x0000005215157220 */ /* 0x000fe20000400000 */
[----:B------:R-:W-:Y:S01]  /*10e0*/  MUFU.EX2 R39, R39 ;  /* 0x0000002700277308 */ /* 0x000fe20000000800 */
[----:B------:R-:W-:-:S04]  /*10f0*/  FFMA R15, R22, 1.4426950216293334961, -R15 ;  /* 0x3fb8aa3b160f7823 */ /* 0x000fc8000000080f */
[----:B------:R-:W-:Y:S01]  /*1100*/  FFMA R46, R22, 1.925963033500011079e-08, R15 ;  /* 0x32a57060162e7823 */ /* 0x000fe2000000000f */
[----:B------:R-:W-:Y:S01]  /*1110*/  FFMA.SAT R15, R26, R11, 0.5 ;  /* 0x3f0000001a0f7423 */ /* 0x000fe2000000200b */
[----:B------:R-:W-:Y:S01]  /*1120*/  SHF.L.U32 R22, R48, 0x17, RZ ;  /* 0x0000001730167819 */ /* 0x000fe200000006ff */
[----:B------:R-:W-:Y:S02]  /*1130*/  MUFU.EX2 R44, R41 ;  /* 0x00000029002c7308 */ /* 0x000fe40000000800 */
[----:B------:R-:W-:-:S04]  /*1140*/  FFMA.RM R50, R15, R12, 12582913 ;  /* 0x4b4000010f327423 */ /* 0x000fc8000000400c */
[----:B------:R-:W-:Y:S02]  /*1150*/  FADD R51, R50, -12583039 ;  /* 0xcb40007f32337421 */ /* 0x000fe40000000000 */
[----:B------:R-:W0:Y:S02]  /*1160*/  MUFU.EX2 R15, R58 ;  /* 0x0000003a000f7308 */ /* 0x000e240000000800 */
[----:B------:R-:W-:-:S04]  /*1170*/  FFMA R51, R26, 1.4426950216293334961, -R51 ;  /* 0x3fb8aa3b1a337823 */ /* 0x000fc80000000833 */
[----:B------:R-:W-:Y:S02]  /*1180*/  FFMA R51, R26, 1.925963033500011079e-08, R51 ;  /* 0x32a570601a337823 */ /* 0x000fe40000000033 */
[----:B------:R1:W2:Y:S08]  /*1190*/  MUFU.EX2 R26, R23 ;  /* 0x00000017001a7308 */ /* 0x0002b00000000800 */
[----:B------:R-:W-:Y:S01]  /*11a0*/  MUFU.EX2 R45, R45 ;  /* 0x0000002d002d7308 */ /* 0x000fe20000000800 */
[----:B0-----:R-:W-:Y:S01]  /*11b0*/  FMUL R22, R22, R15 ;  /* 0x0000000f16167220 */ /* 0x001fe20000400000 */
[----:B------:R-:W-:Y:S01]  /*11c0*/  FADD R15, R53, -12583039 ;  /* 0xcb40007f350f7421 */ /* 0x000fe20000000000 */
[----:B-1----:R-:W-:-:S03]  /*11d0*/  FMUL R23, R13, R84 ;  /* 0x000000540d177220 */ /* 0x002fc60000400000 */
[C---:B------:R-:W-:Y:S02]  /*11e0*/  FFMA R15, R24.reuse, 1.4426950216293334961, -R15 ;  /* 0x3fb8aa3b180f7823 */ /* 0x040fe4000000080f */
[----:B------:R-:W-:Y:S02]  /*11f0*/  MUFU.EX2 R46, R46 ;  /* 0x0000002e002e7308 */ /* 0x000fe40000000800 */
[----:B------:R-:W-:Y:S01]  /*1200*/  FFMA R48, R24, 1.925963033500011079e-08, R15 ;  /* 0x32a5706018307823 */ /* 0x000fe2000000000f */
[-C--:B------:R-:W-:Y:S01]  /*1210*/  FFMA.SAT R15, R28, R11.reuse, 0.5 ;  /* 0x3f0000001c0f7423 */ /* 0x080fe2000000200b */
[----:B------:R-:W-:Y:S01]  /*1220*/  FFMA.SAT R11, R14, R11, 0.5 ;  /* 0x3f0000000e0b7423 */ /* 0x000fe2000000200b */
[----:B------:R-:W-:Y:S02]  /*1230*/  SHF.L.U32 R24, R25, 0x17, RZ ;  /* 0x0000001719187819 */ /* 0x000fe400000006ff */
[-C--:B------:R-:W-:Y:S01]  /*1240*/  FFMA.RM R52, R15, R12.reuse, 12582913 ;  /* 0x4b4000010f347423 */ /* 0x080fe2000000400c */
[----:B------:R-:W-:Y:S01]  /*1250*/  FFMA.RM R54, R11, R12, 12582913 ;  /* 0x4b4000010b367423 */ /* 0x000fe2000000400c */
[----:B------:R-:W-:Y:S01]  /*1260*/  FADD R11, RZ, R2 ;  /* 0x00000002ff0b7221 */ /* 0x000fe20000000000 */
[----:B------:R-:W0:Y:S01]  /*1270*/  MUFU.EX2 R15, R60 ;  /* 0x0000003c000f7308 */ /* 0x000e220000000800 */
[----:B------:R-:W-:Y:S01]  /*1280*/  SHF.L.U32 R25, R27, 0x17, RZ ;  /* 0x000000171b197819 */ /* 0x000fe200000006ff */
[----:B------:R-:W-:Y:S01]  /*1290*/  FADD R13, R52, -12583039 ;  /* 0xcb40007f340d7421 */ /* 0x000fe20000000000 */
[----:B------:R-:W-:Y:S01]  /*12a0*/  FADD R12, R11, R0 ;  /* 0x000000000b0c7221 */ /* 0x000fe20000000000 */
[----:B------:R-:W-:-:S02]  /*12b0*/  SHF.L.U32 R27, R33, 0x17, RZ ;  /* 0x00000017211b7819 */ /* 0x000fc400000006ff */
[----:B--2---:R-:W-:Y:S01]  /*12c0*/  FMUL R25, R25, R26 ;  /* 0x0000001a19197220 */ /* 0x004fe20000400000 */
[----:B------:R-:W-:Y:S01]  /*12d0*/  FADD R11, R12, R3 ;  /* 0x000000030c0b7221 */ /* 0x000fe20000000000 */
[----:B------:R-:W-:Y:S01]  /*12e0*/  SHF.L.U32 R26, R29, 0x17, RZ ;  /* 0x000000171d1a7819 */ /* 0x000fe200000006ff */
[----:B------:R-:W-:Y:S01]  /*12f0*/  FFMA R13, R28, 1.4426950216293334961, -R13 ;  /* 0x3fb8aa3b1c0d7823 */ /* 0x000fe2000000080d */
[----:B------:R-:W-:Y:S01]  /*1300*/  FMUL R27, R27, R30 ;  /* 0x0000001e1b1b7220 */ /* 0x000fe20000400000 */
[----:B------:R-:W-:Y:S01]  /*1310*/  FADD R12, R11, R4 ;  /* 0x000000040b0c7221 */ /* 0x000fe20000000000 */
[----:B------:R-:W-:Y:S01]  /*1320*/  SHF.L.U32 R29, R38, 0x17, RZ ;  /* 0x00000017261d7819 */ /* 0x000fe200000006ff */
[----:B------:R-:W-:Y:S01]  /*1330*/  FMUL R26, R26, R31 ;  /* 0x0000001f1a1a7220 */ /* 0x000fe20000400000 */
[----:B------:R-:W-:Y:S01]  /*1340*/  FFMA R13, R28, 1.925963033500011079e-08, R13 ;  /* 0x32a570601c0d7823 */ /* 0x000fe2000000000d */
[----:B------:R-:W-:Y:S01]  /*1350*/  FADD R11, R12, R5 ;  /* 0x000000050c0b7221 */ /* 0x000fe20000000000 */
[----:B------:R-:W-:Y:S01]  /*1360*/  FMUL R28, R36, R37 ;  /* 0x00000025241c7220 */ /* 0x000fe20000400000 */
[----:B0-----:R-:W-:Y:S01]  /*1370*/  FMUL R24, R24, R15 ;  /* 0x0000000f18187220 */ /* 0x001fe20000400000 */
[----:B------:R-:W-:Y:S01]  /*1380*/  SHF.L.U32 R30, R34, 0x17, RZ ;  /* 0x00000017221e7819 */ /* 0x000fe200000006ff */
[----:B------:R-:W-:Y:S01]  /*1390*/  FADD R12, R11, R6 ;  /* 0x000000060b0c7221 */ /* 0x000fe20000000000 */
[----:B------:R-:W-:Y:S01]  /*13a0*/  FMUL R29, R29, R32 ;  /* 0x000000201d1d7220 */ /* 0x000fe20000400000 */
[----:B------:R-:W0:Y:S01]  /*13b0*/  MUFU.EX2 R51, R51 ;  /* 0x0000003300337308 */ /* 0x000e220000000800 */
[----:B------:R-:W-:Y:S01]  /*13c0*/  FADD R15, R54, -12583039 ;  /* 0xcb40007f360f7421 */ /* 0x000fe20000000000 */
[----:B------:R-:W-:Y:S01]  /*13d0*/  FADD R11, R12, R7 ;  /* 0x000000070c0b7221 */ /* 0x000fe20000000000 */
[----:B------:R-:W-:Y:S01]  /*13e0*/  SHF.L.U32 R31, R40, 0x17, RZ ;  /* 0x00000017281f7819 */ /* 0x000fe200000006ff */
[----:B------:R-:W-:Y:S01]  /*13f0*/  FMUL R30, R30, R39 ;  /* 0x000000271e1e7220 */ /* 0x000fe20000400000 */
[----:B------:R-:W-:Y:S01]  /*1400*/  SHF.L.U32 R32, R43, 0x17, RZ ;  /* 0x000000172b207819 */ /* 0x000fe200000006ff */
[----:B------:R-:W-:Y:S01]  /*1410*/  FADD R12, R11, R8 ;  /* 0x000000080b0c7221 */ /* 0x000fe20000000000 */
[----:B------:R-:W-:Y:S01]  /*1420*/  FFMA R15, R14, 1.4426950216293334961, -R15 ;  /* 0x3fb8aa3b0e0f7823 */ /* 0x000fe2000000080f */
[----:B------:R-:W1:Y:S01]  /*1430*/  MUFU.EX2 R48, R48 ;  /* 0x0000003000307308 */ /* 0x000e620000000800 */
[----:B------:R-:W-:Y:S01]  /*1440*/  FMUL R31, R31, R44 ;  /* 0x0000002c1f1f7220 */ /* 0x000fe20000400000 */
[----:B------:R-:W-:Y:S01]  /*1450*/  FADD R11, R12, R9 ;  /* 0x000000090c0b7221 */ /* 0x000fe20000000000 */
[----:B------:R-:W-:Y:S01]  /*1460*/  FFMA R15, R14, 1.925963033500011079e-08, R15 ;  /* 0x32a570600e0f7823 */ /* 0x000fe2000000000f */
[----:B------:R-:W-:Y:S01]  /*1470*/  SHF.L.U32 R33, R49, 0x17, RZ ;  /* 0x0000001731217819 */ /* 0x000fe200000006ff */
[----:B------:R-:W-:Y:S01]  /*1480*/  FMUL R32, R32, R45 ;  /* 0x0000002d20207220 */ /* 0x000fe20000400000 */
[----:B------:R-:W-:Y:S01]  /*1490*/  FADD R11, R11, R10 ;  /* 0x0000000a0b0b7221 */ /* 0x000fe20000000000 */
[----:B------:R-:W-:Y:S01]  /*14a0*/  SHF.L.U32 R34, R50, 0x17, RZ ;  /* 0x0000001732227819 */ /* 0x000fe200000006ff */
[----:B------:R-:W2:Y:S01]  /*14b0*/  MUFU.EX2 R13, R13 ;  /* 0x0000000d000d7308 */ /* 0x000ea20000000800 */
[----:B------:R-:W-:Y:S01]  /*14c0*/  FMUL R33, R33, R46 ;  /* 0x0000002e21217220 */ /* 0x000fe20000400000 */
[----:B------:R-:W-:Y:S01]  /*14d0*/  FADD R12, R11, R16 ;  /* 0x000000100b0c7221 */ /* 0x000fe20000000000 */
[----:B------:R-:W-:Y:S01]  /*14e0*/  SHF.L.U32 R36, R52, 0x17, RZ ;  /* 0x0000001734247819 */ /* 0x000fe200000006ff */
[----:B0-----:R-:W-:Y:S01]  /*14f0*/  FMUL R34, R34, R51 ;  /* 0x0000003322227220 */ /* 0x001fe20000400000 */
[----:B------:R-:W-:Y:S01]  /*1500*/  SHF.L.U32 R37, R54, 0x17, RZ ;  /* 0x0000001736257819 */ /* 0x000fe200000006ff */
[----:B------:R-:W-:-:S02]  /*1510*/  FADD R11, R12, R17 ;  /* 0x000000110c0b7221 */ /* 0x000fc40000000000 */
[----:B------:R-:W0:Y:S01]  /*1520*/  MUFU.EX2 R14, R15 ;  /* 0x0000000f000e7308 */ /* 0x000e220000000800 */
[----:B-1----:R-:W-:Y:S01]  /*1530*/  FMUL R35, R35, R48 ;  /* 0x0000003023237220 */ /* 0x002fe20000400000 */
[----:B------:R-:W-:-:S04]  /*1540*/  FADD R12, R11, R18 ;  /* 0x000000120b0c7221 */ /* 0x000fc80000000000 */
[----:B------:R-:W-:Y:S01]  /*1550*/  FADD R11, R12, R19 ;  /* 0x000000130c0b7221 */ /* 0x000fe20000000000 */
[----:B--2---:R-:W-:-:S03]  /*1560*/  FMUL R36, R36, R13 ;  /* 0x0000000d24247220 */ /* 0x004fc60000400000 */
[----:B------:R-:W-:-:S04]  /*1570*/  FADD R12, R11, R20 ;  /* 0x000000140b0c7221 */ /* 0x000fc80000000000 */
[----:B------:R-:W-:Y:S01]  /*1580*/  FADD R11, R12, R21 ;  /* 0x000000150c0b7221 */ /* 0x000fe20000000000 */
[----:B0-----:R-:W-:-:S03]  /*1590*/  FMUL R37, R37, R14 ;  /* 0x0000000e25257220 */ /* 0x001fc60000400000 */
[----:B------:R-:W-:-:S04]  /*15a0*/  FADD R12, R11, R22 ;  /* 0x000000160b0c7221 */ /* 0x000fc80000000000 */
        /* <DEDUP_REMOVED lines=14> */
[----:B------:R-:W-:-:S05]  /*1690*/  FADD R13, R12, R37 ;  /* 0x000000250c0d7221 */ /* 0x000fca0000000000 */
[----:B------:R-:W0:Y:S02]  /*16a0*/  SHFL.BFLY PT, R14, R13, 0x10, 0x1f ;  /* 0x0e001f000d0e7f89 */ /* 0x000e2400000e0000 */
[----:B0-----:R-:W-:-:S05]  /*16b0*/  FADD R38, R13, R14 ;  /* 0x0000000e0d267221 */ /* 0x001fca0000000000 */
[----:B------:R-:W0:Y:S02]  /*16c0*/  SHFL.BFLY PT, R14, R38, 0x8, 0x1f ;  /* 0x0d001f00260e7f89 */ /* 0x000e2400000e0000 */
[----:B0-----:R-:W-:-:S05]  /*16d0*/  FADD R39, R38, R14 ;  /* 0x0000000e26277221 */ /* 0x001fca0000000000 */
[----:B------:R-:W0:Y:S02]  /*16e0*/  SHFL.BFLY PT, R14, R39, 0x4, 0x1f ;  /* 0x0c801f00270e7f89 */ /* 0x000e2400000e0000 */
[----:B0-----:R-:W-:-:S05]  /*16f0*/  FADD R40, R39, R14 ;  /* 0x0000000e27287221 */ /* 0x001fca0000000000 */
[----:B------:R-:W0:Y:S02]  /*1700*/  SHFL.BFLY PT, R14, R40, 0x2, 0x1f ;  /* 0x0c401f00280e7f89 */ /* 0x000e2400000e0000 */
[----:B0-----:R-:W-:-:S05]  /*1710*/  FADD R41, R40, R14 ;  /* 0x0000000e28297221 */ /* 0x001fca0000000000 */
[----:B------:R0:W1:Y:S02]  /*1720*/  SHFL.BFLY PT, R14, R41, 0x1, 0x1f ;  /* 0x0c201f00290e7f89 */ /* 0x00006400000e0000 */
.L_x_180:
[----:B01----:R-:W-:Y:S01]  /*1730*/  FADD R41, R41, R14 ;  /* 0x0000000e29297221 */ /* 0x003fe20000000000 */
[----:B------:R-:W-:Y:S01]  /*1740*/  LEA R47, R42, R47, 0x3 ;  /* 0x0000002f2a2f7211 */ /* 0x000fe200078e18ff */
[----:B------:R-:W-:Y:S02]  /*1750*/  BSSY.RECONVERGENT B2, `(.L_x_2) ;  /* 0x000000f000027945 */ /* 0x000fe40003800200 */
[----:B------:R-:W0:Y:S01]  /*1760*/  MUFU.RCP R12, R41 ;  /* 0x00000029000c7308 */ /* 0x000e220000001000 */
[----:B------:R-:W-:-:S07]  /*1770*/  ISETP.GE.AND P2, PT, R47, UR4, PT ;  /* 0x000000042f007c0c */ /* 0x000fce000bf46270 */
[----:B------:R-:W1:Y:S01]  /*1780*/  FCHK P0, R2, R41 ;  /* 0x0000002902007302 */ /* 0x000e620000000000 */
[----:B0-----:R-:W-:-:S04]  /*1790*/  FFMA R11, -R41, R12, 1 ;  /* 0x3f800000290b7423 */ /* 0x001fc8000000010c */
[----:B------:R-:W-:-:S04]  /*17a0*/  FFMA R11, R12, R11, R12 ;  /* 0x0000000b0c0b7223 */ /* 0x000fc8000000000c */
[----:B------:R-:W-:-:S04]  /*17b0*/  FFMA R38, R2, R11, RZ ;  /* 0x0000000b02267223 */ /* 0x000fc800000000ff */
[----:B------:R-:W-:-:S04]  /*17c0*/  FFMA R12, -R41, R38, R2 ;  /* 0x00000026290c7223 */ /* 0x000fc80000000102 */
[----:B------:R-:W-:Y:S01]  /*17d0*/  FFMA R38, R11, R12, R38 ;  /* 0x0000000c0b267223 */ /* 0x000fe20000000026 */
[----:B-1----:R-:W-:Y:S06]  /*17e0*/  @!P0 BRA `(.L_x_3) ;  /* 0x0000000000148947 */ /* 0x002fec0003800000 */
[----:B------:R-:W-:Y:S02]  /*17f0*/  MOV R11, R2 ;  /* 0x00000002000b7202 */ /* 0x000fe40000000f00 */
[----:B------:R-:W-:Y:S02]  /*1800*/  MOV R12, R41 ;  /* 0x00000029000c7202 */ /* 0x000fe40000000f00 */
[----:B------:R-:W-:-:S07]  /*1810*/  MOV R14, 0x1830 ;  /* 0x00001830000e7802 */ /* 0x000fce0000000f00 */
[----:B------:R-:W-:Y:S05]  /*1820*/  CALL.REL.NOINC `($__internal_0_$__cuda_sm3x_div_rn_noftz_f32_slowpath) ;  /* 0x000000a400987944 */ /* 0x000fea0003c00000 */
[----:B------:R-:W-:-:S07]  /*1830*/  MOV R38, R11 ;  /* 0x0000000b00267202 */ /* 0x000fce0000000f00 */
.L_x_3:
[----:B------:R-:W-:Y:S05]  /*1840*/  BSYNC.RECONVERGENT B2 ;  /* 0x0000000000027941 */ /* 0x000fea0003800200 */
.L_x_2:
[----:B------:R-:W0:Y:S01]  /*1850*/  MUFU.RCP R2, R41 ;  /* 0x0000002900027308 */ /* 0x000e220000001000 */
[----:B------:R-:W-:Y:S07]  /*1860*/  BSSY.RECONVERGENT B2, `(.L_x_4) ;  /* 0x000000d000027945 */ /* 0x000fee0003800200 */
        /* <DEDUP_REMOVED lines=12> */
.L_x_5:
[----:B------:R-:W-:Y:S05]  /*1930*/  BSYNC.RECONVERGENT B2 ;  /* 0x0000000000027941 */ /* 0x000fea0003800200 */
.L_x_4:
        /* <DEDUP_REMOVED lines=14> */
.L_x_7:
[----:B------:R-:W-:Y:S05]  /*1a20*/  BSYNC.RECONVERGENT B2 ;  /* 0x0000000000027941 */ /* 0x000fea0003800200 */
.L_x_6:
        /* <DEDUP_REMOVED lines=14> */
.L_x_9:
[----:B------:R-:W-:Y:S05]  /*1b10*/  BSYNC.RECONVERGENT B2 ;  /* 0x0000000000027941 */ /* 0x000fea0003800200 */
.L_x_8:
        /* <DEDUP_REMOVED lines=14> */
.L_x_11:
[----:B------:R-:W-:Y:S05]  /*1c00*/  BSYNC.RECONVERGENT B2 ;  /* 0x0000000000027941 */ /* 0x000fea0003800200 */
.L_x_10:
        /* <DEDUP_REMOVED lines=14> */
.L_x_13:
[----:B------:R-:W-:Y:S05]  /*1cf0*/  BSYNC.RECONVERGENT B2 ;  /* 0x0000000000027941 */ /* 0x000fea0003800200 */
.L_x_12:
        /* <DEDUP_REMOVED lines=14> */
.L_x_15:
[----:B------:R-:W-:Y:S05]  /*1de0*/  BSYNC.RECONVERGENT B2 ;  /* 0x0000000000027941 */ /* 0x000fea0003800200 */
.L_x_14:
        /* <DEDUP_REMOVED lines=14> */
.L_x_17:
[----:B------:R-:W-:Y:S05]  /*1ed0*/  BSYNC.RECONVERGENT B2 ;  /* 0x0000000000027941 */ /* 0x000fea0003800200 */
.L_x_16:
        /* <DEDUP_REMOVED lines=14> */
.L_x_19:
[----:B------:R-:W-:Y:S05]  /*1fc0*/  BSYNC.RECONVERGENT B2 ;  /* 0x0000000000027941 */ /* 0x000fea0003800200 */
.L_x_18:
        /* <DEDUP_REMOVED lines=14> */
.L_x_21:
[----:B------:R-:W-:Y:S05]  /*20b0*/  BSYNC.RECONVERGENT B2 ;  /* 0x0000000000027941 */ /* 0x000fea0003800200 */
.L_x_20:
        /* <DEDUP_REMOVED lines=14> */
.L_x_23:
[----:B------:R-:W-:Y:S05]  /*21a0*/  BSYNC.RECONVERGENT B2 ;  /* 0x0000000000027941 */ /* 0x000fea0003800200 */
.L_x_22:
        /* <DEDUP_REMOVED lines=14> */
.L_x_25:
[----:B------:R-:W-:Y:S05]  /*2290*/  BSYNC.RECONVERGENT B2 ;  /* 0x0000000000027941 */ /* 0x000fea0003800200 */
.L_x_24:
        /* <DEDUP_REMOVED lines=14> */
.L_x_27:
[----:B------:R-:W-:Y:S05]  /*2380*/  BSYNC.RECONVERGENT B2 ;  /* 0x0000000000027941 */ /* 0x000fea0003800200 */
.L_x_26:
        /* <DEDUP_REMOVED lines=14> */
.L_x_29:
[----:B------:R-:W-:Y:S05]  /*2470*/  BSYNC.RECONVERGENT B2 ;  /* 0x0000000000027941 */ /* 0x000fea0003800200 */
.L_x_28:
        /* <DEDUP_REMOVED lines=14> */
.L_x_31:
[----:B------:R-:W-:Y:S05]  /*2560*/  BSYNC.RECONVERGENT B2 ;  /* 0x0000000000027941 */ /* 0x000fea0003800200 */
.L_x_30:
        /* <DEDUP_REMOVED lines=14> */
.L_x_33:
[----:B------:R-:W-:Y:S05]  /*2650*/  BSYNC.RECONVERGENT B2 ;  /* 0x0000000000027941 */ /* 0x000fea0003800200 */
.L_x_32:
        /* <DEDUP_REMOVED lines=14> */
.L_x_35:
[----:B------:R-:W-:Y:S05]  /*2740*/  BSYNC.RECONVERGENT B2 ;  /* 0x0000000000027941 */ /* 0x000fea0003800200 */
.L_x_34:
        /* <DEDUP_REMOVED lines=14> */
.L_x_37:
[----:B------:R-:W-:Y:S05]  /*2830*/  BSYNC.RECONVERGENT B2 ;  /* 0x0000000000027941 */ /* 0x000fea0003800200 */
.L_x_36:
        /* <DEDUP_REMOVED lines=14> */
.L_x_39:
[----:B------:R-:W-:Y:S05]  /*2920*/  BSYNC.RECONVERGENT B2 ;  /* 0x0000000000027941 */ /* 0x000fea0003800200 */
.L_x_38:
        /* <DEDUP_REMOVED lines=14> */
.L_x_41:
[----:B------:R-:W-:Y:S05]  /*2a10*/  BSYNC.RECONVERGENT B2 ;  /* 0x0000000000027941 */ /* 0x000fea0003800200 */
.L_x_40:
        /* <DEDUP_REMOVED lines=14> */
.L_x_43:
[----:B------:R-:W-:Y:S05]  /*2b00*/  BSYNC.RECONVERGENT B2 ;  /* 0x0000000000027941 */ /* 0x000fea0003800200 */
.L_x_42:
        /* <DEDUP_REMOVED lines=14> */
.L_x_45:
[----:B------:R-:W-:Y:S05]  /*2bf0*/  BSYNC.RECONVERGENT B2 ;  /* 0x0000000000027941 */ /* 0x000fea0003800200 */
.L_x_44:
        /* <DEDUP_REMOVED lines=14> */
.L_x_47:
[----:B------:R-:W-:Y:S05]  /*2ce0*/  BSYNC.RECONVERGENT B2 ;  /* 0x0000000000027941 */ /* 0x000fea0003800200 */
.L_x_46:
        /* <DEDUP_REMOVED lines=14> */
.L_x_49:
[----:B------:R-:W-:Y:S05]  /*2dd0*/  BSYNC.RECONVERGENT B2 ;  /* 0x0000000000027941 */ /* 0x000fea0003800200 */
.L_x_48:
        /* <DEDUP_REMOVED lines=14> */
.L_x_51:
[----:B------:R-:W-:Y:S05]  /*2ec0*/  BSYNC.RECONVERGENT B2 ;  /* 0x0000000000027941 */ /* 0x000fea0003800200 */
.L_x_50:
        /* <DEDUP_REMOVED lines=14> */
.L_x_53:
[----:B------:R-:W-:Y:S05]  /*2fb0*/  BSYNC.RECONVERGENT B2 ;  /* 0x0000000000027941 */ /* 0x000fea0003800200 */
.L_x_52:
        /* <DEDUP_REMOVED lines=14> */
.L_x_55:
[----:B------:R-:W-:Y:S05]  /*30a0*/  BSYNC.RECONVERGENT B2 ;  /* 0x0000000000027941 */ /* 0x000fea0003800200 */
.L_x_54:
        /* <DEDUP_REMOVED lines=14> */
.L_x_57:
[----:B------:R-:W-:Y:S05]  /*3190*/  BSYNC.RECONVERGENT B2 ;  /* 0x0000000000027941 */ /* 0x000fea0003800200 */
.L_x_56:
        /* <DEDUP_REMOVED lines=14> */
.L_x_59:
[----:B------:R-:W-:Y:S05]  /*3280*/  BSYNC.RECONVERGENT B2 ;  /* 0x0000000000027941 */ /* 0x000fea0003800200 */
.L_x_58:
        /* <DEDUP_REMOVED lines=14> */
.L_x_61:
[----:B------:R-:W-:Y:S05]  /*3370*/  BSYNC.RECONVERGENT B2 ;  /* 0x0000000000027941 */ /* 0x000fea0003800200 */
.L_x_60:
        /* <DEDUP_REMOVED lines=14> */
.L_x_63:
[----:B------:R-:W-:Y:S05]  /*3460*/  BSYNC.RECONVERGENT B2 ;  /* 0x0000000000027941 */ /* 0x000fea0003800200 */
.L_x_62:
        /* <DEDUP_REMOVED lines=14> */
.L_x_65:
[----:B------:R-:W-:Y:S05]  /*3550*/  BSYNC.RECONVERGENT B2 ;  /* 0x0000000000027941 */ /* 0x000fea0003800200 */
.L_x_64:
[----:B------:R-:W-:Y:S05]  /*3560*/  @!P2 BRA `(.L_x_66) ;  /* 0xffffffcc0010a947 */ /* 0x000fea000383ffff */
[----:B------:R-:W-:Y:S05]  /*3570*/  EXIT ;  /* 0x000000000000794d */ /* 0x000fea0003800000 */
.L_x_0:
[----:B------:R-:W-:Y:S01]  /*3580*/  USHF.R.S32.HI UR4, URZ, 0x1f, UR5 ;  /* 0x0000001fff047899 */ /* 0x000fe20008011405 */
[----:B------:R-:W0:Y:S03]  /*3590*/  LDCU.64 UR36, c[0x0][0x358] ;  /* 0x00006b00ff2477ac */ /* 0x000e260008000a00 */
[----:B------:R-:W-:Y:S02]  /*35a0*/  ULEA.HI UR4, UR4, UR5, URZ, 0x8 ;  /* 0x0000000504047291 */ /* 0x000fe4000f8f40ff */
[----:B------:R-:W-:Y:S02]  /*35b0*/  UIADD3 UR5, UPT, UPT, UR38, 0x80, URZ ;  /* 0x0000008026057890 */ /* 0x000fe4000fffe0ff */
[----:B------:R-:W-:-:S04]  /*35c0*/  USHF.R.S32.HI UR4, URZ, 0x8, UR4 ;  /* 0x00000008ff047899 */ /* 0x000fc80008011404 */
[----:B------:R-:W-:Y:S01]  /*35d0*/  ULOP3.LUT UR42, UR4, 0x7ffffc, URZ, 0xc0, !UPT ;  /* 0x007ffffc042a7892 */ /* 0x000fe2000f8ec0ff */
[----:B------:R-:W-:Y:S01]  /*35e0*/  MOV R24, UR5 ;  /* 0x0000000500187c02 */ /* 0x000fe20008000f00 */
[----:B------:R-:W-:Y:S02]  /*35f0*/  UIADD3 UR43, UPT, UPT, UR4, -0x1, URZ ;  /* 0xffffffff042b7890 */ /* 0x000fe4000fffe0ff */
[----:B------:R-:W-:Y:S02]  /*3600*/  ULOP3.LUT UR40, UR4, 0x3, URZ, 0xc0, !UPT ;  /* 0x0000000304287892 */ /* 0x000fe4000f8ec0ff */
[----:B------:R-:W-:-:S12]  /*3610*/  UIADD3 UR44, UPT, UPT, -UR42, URZ, URZ ;  /* 0x000000ff2a2c7290 */ /* 0x000fd8000fffe1ff */
.L_x_168:
[----:B------:R-:W1:Y:S01]  /*3620*/  S2R R0, SR_TID.X ;  /* 0x0000000000007919 */ /* 0x000e620000002100 */
[----:B--2---:R-:W2:Y:S01]  /*3630*/  LDCU UR4, c[0x0][0x3a0] ;  /* 0x00007400ff0477ac */ /* 0x004ea20008000800 */
[----:B0--34-:R-:W-:Y:S01]  /*3640*/  HFMA2 R5, -RZ, RZ, 0, 0 ;  /* 0x00000000ff057431 */ /* 0x019fe200000001ff */
[----:B------:R-:W-:Y:S01]  /*3650*/  MOV R22, 0xce7cfcfd ;  /* 0xce7cfcfd00167802 */ /* 0x000fe20000000f00 */
[----:B------:R-:W-:Y:S01]  /*3660*/  UISETP.GE.U32.AND UP0, UPT, UR43, 0x3, UPT ;  /* 0x000000032b00788c */ /* 0x000fe2000bf06070 */
[----:B--2---:R-:W-:-:S05]  /*3670*/  MOV R44, UR4 ;  /* 0x00000004002c7c02 */ /* 0x004fca0008000f00 */
[----:B------:R-:W-:-:S05]  /*3680*/  IMAD R52, R47, R44, RZ ;  /* 0x0000002c2f347224 */ /* 0x000fca00078e02ff */
[----:B------:R-:W-:Y:S02]  /*3690*/  SHF.R.S32.HI R53, RZ, 0x1f, R52 ;  /* 0x0000001fff357819 */ /* 0x000fe40000011434 */
[----:B-1----:R-:W-:-:S04]  /*36a0*/  SHF.L.U32 R0, R0, 0x3, RZ ;  /* 0x0000000300007819 */ /* 0x002fc800000006ff */
[----:B------:R-:W-:Y:S01]  /*36b0*/  LOP3.LUT R0, R0, 0xf8, RZ, 0xc0, !PT ;  /* 0x000000f800007812 */ /* 0x000fe200078ec0ff */
[----:B------:R-:W-:Y:S06]  /*36c0*/  BRA.U !UP0, `(.L_x_67) ;  /* 0x0000000508747547 */ /* 0x000fec000b800000 */
[----:B------:R-:W1:Y:S01]  /*36d0*/  LDC R44, c[0x0][0x3a0] ;  /* 0x0000e800ff2c7b82 */ /* 0x000e620000000800 */
[----:B------:R-:W-:Y:S01]  /*36e0*/  BSSY.RECONVERGENT B0, `(.L_x_68) ;  /* 0x000005a000007945 */ /* 0x000fe20003800200 */
[----:B------:R-:W-:Y:S02]  /*36f0*/  LOP3.LUT R23, R0, 0x200, RZ, 0xfc, !PT ;  /* 0x0000020000177812 */ /* 0x000fe400078efcff */
[----:B------:R-:W-:Y:S02]  /*3700*/  MOV R22, 0xce7cfcfd ;  /* 0xce7cfcfd00167802 */ /* 0x000fe40000000f00 */
[----:B------:R-:W-:Y:S02]  /*3710*/  MOV R25, RZ ;  /* 0x000000ff00197202 */ /* 0x000fe40000000f00 */
[----:B------:R-:W-:-:S07]  /*3720*/  MOV R26, UR44 ;  /* 0x0000002c001a7c02 */ /* 0x000fce0008000f00 */
.L_x_69:
[C---:B------:R-:W-:Y:S02]  /*3730*/  IADD3 R3, PT, PT, R23.reuse, -0x200, RZ ;  /* 0xfffffe0017037810 */ /* 0x040fe40007ffe0ff */
[----:B------:R-:W-:Y:S02]  /*3740*/  IADD3 R13, PT, PT, R23, -0x100, RZ ;  /* 0xffffff00170d7810 */ /* 0x000fe40007ffe0ff */
[-C--:B-1----:R-:W-:Y:S02]  /*3750*/  ISETP.GE.AND P0, PT, R3, R44.reuse, PT ;  /* 0x0000002c0300720c */ /* 0x082fe40003f06270 */
[-C--:B------:R-:W-:Y:S02]  /*3760*/  ISETP.GE.AND P2, PT, R13, R44.reuse, PT ;  /* 0x0000002c0d00720c */ /* 0x080fe40003f46270 */
[----:B------:R-:W-:Y:S02]  /*3770*/  IADD3 R3, P3, PT, R52, R3, RZ ;  /* 0x0000000334037210 */ /* 0x000fe40007f7e0ff */
[----:B------:R-:W-:-:S02]  /*3780*/  ISETP.GE.AND P1, PT, R23, R44, PT ;  /* 0x0000002c1700720c */ /* 0x000fc40003f26270 */
[----:B------:R-:W-:Y:S02]  /*3790*/  IADD3.X R2, PT, PT, RZ, R53, RZ, P3, !PT ;  /* 0x00000035ff027210 */ /* 0x000fe40001ffe4ff */
[----:B------:R-:W-:-:S03]  /*37a0*/  IADD3 R21, PT, PT, R23, 0x100, RZ ;  /* 0x0000010017157810 */ /* 0x000fc60007ffe0ff */
[----:B------:R-:W1:Y:S08]  /*37b0*/  @!P0 LDC.64 R4, c[0x0][0x380] ;  /* 0x0000e000ff048b82 */ /* 0x000e700000000a00 */
[----:B------:R-:W2:Y:S01]  /*37c0*/  @!P2 LDC.64 R14, c[0x0][0x380] ;  /* 0x0000e000ff0eab82 */ /* 0x000ea20000000a00 */
[----:B------:R-:W-:-:S07]  /*37d0*/  IADD3 R13, P4, PT, R52, R13, RZ ;  /* 0x0000000d340d7210 */ /* 0x000fce0007f9e0ff */
[----:B------:R-:W3:Y:S01]  /*37e0*/  @!P1 LDC.64 R28, c[0x0][0x380] ;  /* 0x0000e000ff1c9b82 */ /* 0x000ee20000000a00 */
[----:B-1----:R-:W-:-:S04]  /*37f0*/  @!P0 LEA R4, P3, R3, R4, 0x2 ;  /* 0x0000000403048211 */ /* 0x002fc800078610ff */
[----:B------:R-:W-:Y:S02]  /*3800*/  @!P0 LEA.HI.X R5, R3, R5, R2, 0x2, P3 ;  /* 0x0000000503058211 */ /* 0x000fe400018f1402 */
[----:B------:R-:W-:-:S04]  /*3810*/  ISETP.GE.AND P3, PT, R21, R44, PT ;  /* 0x0000002c1500720c */ /* 0x000fc80003f66270 */
[----:B0-----:R-:W4:Y:S01]  /*3820*/  @!P0 LDG.E.ENL2.256 R8, R4, desc[UR36][R4.64] ;  /* 0xfe0000240404897e */ /* 0x001f220008121908 */
[----:B------:R-:W-:Y:S02]  /*3830*/  IADD3.X R2, PT, PT, RZ, R53, RZ, P4, !PT ;  /* 0x00000035ff027210 */ /* 0x000fe400027fe4ff */
[----:B--2---:R-:W-:-:S04]  /*3840*/  @!P2 LEA R12, P4, R13, R14, 0x2 ;  /* 0x0000000e0d0ca211 */ /* 0x004fc800078810ff */
[----:B------:R-:W-:Y:S02]  /*3850*/  @!P2 LEA.HI.X R13, R13, R15, R2, 0x2, P4 ;  /* 0x0000000f0d0da211 */ /* 0x000fe400020f1402 */
[----:B------:R-:W0:Y:S01]  /*3860*/  @!P3 LDC.64 R38, c[0x0][0x380] ;  /* 0x0000e000ff26bb82 */ /* 0x000e220000000a00 */
[----:B------:R-:W-:-:S03]  /*3870*/  @!P1 IADD3 R3, P4, PT, R52, R23, RZ ;  /* 0x0000001734039210 */ /* 0x000fc60007f9e0ff */
[----:B------:R-:W2:Y:S01]  /*3880*/  @!P2 LDG.E.ENL2.256 R12, R16, desc[UR36][R12.64] ;  /* 0xfe0000240c10a97e */ /* 0x000ea2000812190c */
[----:B------:R-:W-:Y:S02]  /*3890*/  @!P1 IADD3.X R20, PT, PT, RZ, R53, RZ, P4, !PT ;  /* 0x00000035ff149210 */ /* 0x000fe400027fe4ff */
[----:B---3--:R-:W-:-:S04]  /*38a0*/  @!P1 LEA R2, P4, R3, R28, 0x2 ;  /* 0x0000001c03029211 */ /* 0x008fc800078810ff */
[----:B------:R-:W-:Y:S02]  /*38b0*/  @!P1 LEA.HI.X R3, R3, R29, R20, 0x2, P4 ;  /* 0x0000001d03039211 */ /* 0x000fe400020f1414 */
[----:B------:R-:W-:-:S03]  /*38c0*/  IADD3 R21, P4, PT, R52, R21, RZ ;  /* 0x0000001534157210 */ /* 0x000fc60007f9e0ff */
[----:B------:R4:W3:Y:S01]  /*38d0*/  @!P1 LDG.E.ENL2.256 R32, R28, desc[UR36][R2.64] ;  /* 0xfe000024021c997e */ /* 0x0008e20008121920 */
[----:B------:R-:W-:Y:S02]  /*38e0*/  IADD3.X R36, PT, PT, RZ, R53, RZ, P4, !PT ;  /* 0x00000035ff247210 */ /* 0x000fe400027fe4ff */
[----:B0-----:R-:W-:-:S04]  /*38f0*/  @!P3 LEA R20, P4, R21, R38, 0x2 ;  /* 0x000000261514b211 */ /* 0x001fc800078810ff */
[----:B------:R-:W-:-:S05]  /*3900*/  @!P3 LEA.HI.X R21, R21, R39, R36, 0x2, P4 ;  /* 0x000000271515b211 */ /* 0x000fca00020f1424 */
[----:B------:R-:W5:Y:S01]  /*3910*/  @!P3 LDG.E.ENL2.256 R40, R36, desc[UR36][R20.64] ;  /* 0xfe0000241424b97e */ /* 0x000f620008121928 */
[----:B------:R-:W-:Y:S02]  /*3920*/  LEA R27, R25, UR41, 0x2 ;  /* 0x00000029191b7c11 */ /* 0x000fe4000f8e10ff */
[----:B------:R-:W-:Y:S02]  /*3930*/  @P0 MOV R48, 0xce7cfcfd ;  /* 0xce7cfcfd00300802 */ /* 0x000fe40000000f00 */
[----:B------:R-:W-:Y:S02]  /*3940*/  @P0 MOV R49, 0xce7cfcfd ;  /* 0xce7cfcfd00310802 */ /* 0x000fe40000000f00 */
[----:B------:R-:W-:Y:S02]  /*3950*/  @P0 MOV R50, 0xce7cfcfd ;  /* 0xce7cfcfd00320802 */ /* 0x000fe40000000f00 */
[----:B------:R-:W-:Y:S02]  /*3960*/  @P0 MOV R51, 0xce7cfcfd ;  /* 0xce7cfcfd00330802 */ /* 0x000fe40000000f00 */
[----:B------:R-:W-:-:S02]  /*3970*/  @P2 MOV R60, 0xce7cfcfd ;  /* 0xce7cfcfd003c2802 */ /* 0x000fc40000000f00 */
[----:B------:R-:W-:Y:S01]  /*3980*/  @P2 MOV R61, 0xce7cfcfd ;  /* 0xce7cfcfd003d2802 */ /* 0x000fe20000000f00 */
[----:B------:R-:W-:Y:S01]  /*3990*/  @P0 STL.128 [R27], R48 ;  /* 0x000000301b000387 */ /* 0x000fe20000100c00 */
[----:B------:R-:W-:Y:S02]  /*39a0*/  @P2 MOV R62, 0xce7cfcfd ;  /* 0xce7cfcfd003e2802 */ /* 0x000fe40000000f00 */
[----:B------:R-:W-:Y:S01]  /*39b0*/  @P2 MOV R63, 0xce7cfcfd ;  /* 0xce7cfcfd003f2802 */ /* 0x000fe20000000f00 */
[----:B------:R0:W-:Y:S01]  /*39c0*/  @P0 STL.128 [R27+0x10], R48 ;  /* 0x000010301b000387 */ /* 0x0001e20000100c00 */
[----:B------:R-:W-:Y:S02]  /*39d0*/  @P1 MOV R64, 0xce7cfcfd ;  /* 0xce7cfcfd00401802 */ /* 0x000fe40000000f00 */
[----:B------:R-:W-:Y:S01]  /*39e0*/  @P1 MOV R65, 0xce7cfcfd ;  /* 0xce7cfcfd00411802 */ /* 0x000fe20000000f00 */
[----:B------:R1:W-:Y:S01]  /*39f0*/  @P2 STL.128 [R27+0x20], R60 ;  /* 0x0000203c1b002387 */ /* 0x0003e20000100c00 */
[----:B------:R-:W-:-:S02]  /*3a00*/  @P1 MOV R66, 0xce7cfcfd ;  /* 0xce7cfcfd00421802 */ /* 0x000fc40000000f00 */
[----:B------:R-:W-:Y:S01]  /*3a10*/  @P1 MOV R67, 0xce7cfcfd ;  /* 0xce7cfcfd00431802 */ /* 0x000fe20000000f00 */
[----:B------:R1:W-:Y:S01]  /*3a20*/  @P2 STL.128 [R27+0x30], R60 ;  /* 0x0000303c1b002387 */ /* 0x0003e20000100c00 */
[----:B------:R-:W-:Y:S02]  /*3a30*/  IADD3 R26, PT, PT, R26, 0x4, RZ ;  /* 0x000000041a1a7810 */ /* 0x000fe40007ffe0ff */
[----:B------:R-:W-:Y:S01]  /*3a40*/  IADD3 R25, PT, PT, R25, 0x20, RZ ;  /* 0x0000002019197810 */ /* 0x000fe20007ffe0ff */
[----:B------:R1:W-:Y:S01]  /*3a50*/  @P1 STL.128 [R27+0x40], R64 ;  /* 0x000040401b001387 */ /* 0x0003e20000100c00 */
[----:B------:R-:W-:Y:S02]  /*3a60*/  IADD3 R23, PT, PT, R23, 0x400, RZ ;  /* 0x0000040017177810 */ /* 0x000fe40007ffe0ff */
[----:B0-----:R-:W-:Y:S01]  /*3a70*/  @P3 MOV R48, 0xce7cfcfd ;  /* 0xce7cfcfd00303802 */ /* 0x001fe20000000f00 */
[----:B------:R1:W-:Y:S01]  /*3a80*/  @P1 STL.128 [R27+0x50], R64 ;  /* 0x000050401b001387 */ /* 0x0003e20000100c00 */
[----:B------:R-:W-:-:S02]  /*3a90*/  @P3 MOV R49, 0xce7cfcfd ;  /* 0xce7cfcfd00313802 */ /* 0x000fc40000000f00 */
[----:B------:R-:W-:Y:S02]  /*3aa0*/  @P3 MOV R50, 0xce7cfcfd ;  /* 0xce7cfcfd00323802 */ /* 0x000fe40000000f00 */
[----:B------:R-:W-:-:S05]  /*3ab0*/  @P3 MOV R51, 0xce7cfcfd ;  /* 0xce7cfcfd00333802 */ /* 0x000fca0000000f00 */
[----:B------:R1:W-:Y:S04]  /*3ac0*/  @P3 STL.128 [R27+0x60], R48 ;  /* 0x000060301b003387 */ /* 0x0003e80000100c00 */
[----:B------:R1:W-:Y:S01]  /*3ad0*/  @P3 STL.128 [R27+0x70], R48 ;  /* 0x000070301b003387 */ /* 0x0003e20000100c00 */
[----:B----4-:R-:W-:-:S03]  /*3ae0*/  @!P0 FMNMX3 R2, R22, R4, R5, !PT ;  /* 0x0000000416028276 */ /* 0x010fc60007800005 */
[----:B------:R1:W-:Y:S01]  /*3af0*/  @!P0 STL.128 [R27], R4 ;  /* 0x000000041b008387 */ /* 0x0003e20000100c00 */
[----:B------:R-:W-:-:S03]  /*3b00*/  @!P0 FMNMX3 R2, R2, R6, R7, !PT ;  /* 0x0000000602028276 */ /* 0x000fc60007800007 */
[----:B------:R1:W-:Y:S01]  /*3b10*/  @!P0 STL.128 [R27+0x10], R8 ;  /* 0x000010081b008387 */ /* 0x0003e20000100c00 */
[----:B------:R-:W-:-:S04]  /*3b20*/  @!P0 FMNMX3 R2, R2, R8, R9, !PT ;  /* 0x0000000802028276 */ /* 0x000fc80007800009 */
[----:B------:R-:W-:Y:S01]  /*3b30*/  @!P0 FMNMX3 R22, R2, R10, R11, !PT ;  /* 0x0000000a02168276 */ /* 0x000fe2000780000b */
[----:B--2---:R1:W-:Y:S01]  /*3b40*/  @!P2 STL.128 [R27+0x20], R16 ;  /* 0x000020101b00a387 */ /* 0x0043e20000100c00 */
[----:B------:R-:W-:Y:S02]  /*3b50*/  ISETP.NE.AND P0, PT, R26, RZ, PT ;  /* 0x000000ff1a00720c */ /* 0x000fe40003f05270 */
[----:B------:R-:W-:Y:S01]  /*3b60*/  @!P2 FMNMX3 R2, R22, R16, R17, !PT ;  /* 0x000000101602a276 */ /* 0x000fe20007800011 */
[----:B------:R1:W-:Y:S03]  /*3b70*/  @!P2 STL.128 [R27+0x30], R12 ;  /* 0x0000300c1b00a387 */ /* 0x0003e60000100c00 */
[----:B------:R-:W-:-:S04]  /*3b80*/  @!P2 FMNMX3 R2, R2, R18, R19, !PT ;  /* 0x000000120202a276 */ /* 0x000fc80007800013 */
[----:B------:R-:W-:Y:S01]  /*3b90*/  @!P2 FMNMX3 R2, R2, R12, R13, !PT ;  /* 0x0000000c0202a276 */ /* 0x000fe2000780000d */
[----:B---3--:R1:W-:Y:S03]  /*3ba0*/  @!P1 STL.128 [R27+0x40], R28 ;  /* 0x0000401c1b009387 */ /* 0x0083e60000100c00 */
[----:B------:R-:W-:Y:S01]  /*3bb0*/  @!P2 FMNMX3 R22, R2, R14, R15, !PT ;  /* 0x0000000e0216a276 */ /* 0x000fe2000780000f */
[----:B------:R1:W-:Y:S03]  /*3bc0*/  @!P1 STL.128 [R27+0x50], R32 ;  /* 0x000050201b009387 */ /* 0x0003e60000100c00 */
[----:B------:R-:W-:-:S04]  /*3bd0*/  @!P1 FMNMX3 R2, R22, R28, R29, !PT ;  /* 0x0000001c16029276 */ /* 0x000fc8000780001d */
[----:B------:R-:W-:-:S04]  /*3be0*/  @!P1 FMNMX3 R2, R2, R30, R31, !PT ;  /* 0x0000001e02029276 */ /* 0x000fc8000780001f */
[----:B------:R-:W-:Y:S01]  /*3bf0*/  @!P1 FMNMX3 R2, R2, R32, R33, !PT ;  /* 0x0000002002029276 */ /* 0x000fe20007800021 */
[----:B-----5:R1:W-:Y:S03]  /*3c00*/  @!P3 STL.128 [R27+0x60], R36 ;  /* 0x000060241b00b387 */ /* 0x0203e60000100c00 */
[----:B------:R-:W-:Y:S01]  /*3c10*/  @!P1 FMNMX3 R22, R2, R34, R35, !PT ;  /* 0x0000002202169276 */ /* 0x000fe20007800023 */
[----:B------:R1:W-:Y:S03]  /*3c20*/  @!P3 STL.128 [R27+0x70], R40 ;  /* 0x000070281b00b387 */ /* 0x0003e60000100c00 */
[----:B------:R-:W-:-:S04]  /*3c30*/  @!P3 FMNMX3 R2, R22, R36, R37, !PT ;  /* 0x000000241602b276 */ /* 0x000fc80007800025 */
[----:B------:R-:W-:-:S04]  /*3c40*/  @!P3 FMNMX3 R2, R2, R38, R39, !PT ;  /* 0x000000260202b276 */ /* 0x000fc80007800027 */
[----:B------:R-:W-:-:S04]  /*3c50*/  @!P3 FMNMX3 R2, R2, R40, R41, !PT ;  /* 0x000000280202b276 */ /* 0x000fc80007800029 */
[----:B------:R-:W-:Y:S01]  /*3c60*/  @!P3 FMNMX3 R22, R2, R42, R43, !PT ;  /* 0x0000002a0216b276 */ /* 0x000fe2000780002b */
[----:B-1----:R-:W-:Y:S06]  /*3c70*/  @P0 BRA `(.L_x_69) ;  /* 0xfffffff800ac0947 */ /* 0x002fec000383ffff */
[----:B------:R-:W-:Y:S05]  /*3c80*/  BSYNC.RECONVERGENT B0 ;  /* 0x0000000000007941 */ /* 0x000fea0003800200 */
.L_x_68:
[----:B------:R-:W-:-:S07]  /*3c90*/  MOV R5, UR42 ;  /* 0x0000002a00057c02 */ /* 0x000fce0008000f00 */
.L_x_67:
[----:B------:R-:W-:Y:S01]  /*3ca0*/  UISETP.NE.AND UP0, UPT, UR40, URZ, UPT ;  /* 0x000000ff2800728c */ /* 0x000fe2000bf05270 */
[----:B------:R-:W-:-:S08]  /*3cb0*/  MOV R13, R22 ;  /* 0x00000016000d7202 */ /* 0x000fd00000000f00 */
[----:B------:R-:W-:Y:S05]  /*3cc0*/  BRA.U !UP0, `(.L_x_70) ;  /* 0x0000000508147547 */ /* 0x000fea000b800000 */
[----:B------:R-:W-:-:S04]  /*3cd0*/  LEA R7, R5, R0, 0x8 ;  /* 0x0000000005077211 */ /* 0x000fc800078e40ff */
[----:B------:R-:W-:-:S13]  /*3ce0*/  ISETP.GE.AND P0, PT, R7, R44, PT ;  /* 0x0000002c0700720c */ /* 0x000fda0003f06270 */
[----:B------:R-:W1:Y:S01]  /*3cf0*/  @!P0 LDC.64 R8, c[0x0][0x380] ;  /* 0x0000e000ff088b82 */ /* 0x000e620000000a00 */
[----:B------:R-:W-:-:S04]  /*3d00*/  @!P0 IADD3 R0, P1, PT, R52, R7, RZ ;  /* 0x0000000734008210 */ /* 0x000fc80007f3e0ff */
[----:B------:R-:W-:Y:S02]  /*3d10*/  @!P0 IADD3.X R3, PT, PT, RZ, R53, RZ, P1, !PT ;  /* 0x00000035ff038210 */ /* 0x000fe40000ffe4ff */
[----:B-1----:R-:W-:-:S04]  /*3d20*/  @!P0 LEA R2, P1, R0, R8, 0x2 ;  /* 0x0000000800028211 */ /* 0x002fc800078210ff */
[----:B------:R-:W-:-:S05]  /*3d30*/  @!P0 LEA.HI.X R3, R0, R9, R3, 0x2, P1 ;  /* 0x0000000900038211 */ /* 0x000fca00008f1403 */
[----:B0-----:R-:W2:Y:S01]  /*3d40*/  @!P0 LDG.E.ENL2.256 R16, R8, desc[UR36][R2.64] ;  /* 0xfe0000240208897e */ /* 0x001ea20008121910 */
[----:B------:R-:W-:Y:S01]  /*3d50*/  SHF.L.U32 R5, R5, 0x3, RZ ;  /* 0x0000000305057819 */ /* 0x000fe200000006ff */
[----:B------:R-:W-:Y:S01]  /*3d60*/  UISETP.NE.AND UP0, UPT, UR40, 0x1, UPT ;  /* 0x000000012800788c */ /* 0x000fe2000bf05270 */
[----:B------:R-:W-:Y:S01]  /*3d70*/  @P0 MOV R20, 0xce7cfcfd ;  /* 0xce7cfcfd00140802 */ /* 0x000fe20000000f00 */
[----:B------:R-:W-:Y:S01]  /*3d80*/  BSSY.RECONVERGENT B0, `(.L_x_70) ;  /* 0x0000039000007945 */ /* 0x000fe20003800200 */
[----:B------:R-:W-:Y:S02]  /*3d90*/  LEA R5, R5, UR41, 0x2 ;  /* 0x0000002905057c11 */ /* 0x000fe4000f8e10ff */
[----:B------:R-:W-:Y:S02]  /*3da0*/  @P0 MOV R21, 0xce7cfcfd ;  /* 0xce7cfcfd00150802 */ /* 0x000fe40000000f00 */
[----:B------:R-:W-:Y:S02]  /*3db0*/  @P0 MOV R22, 0xce7cfcfd ;  /* 0xce7cfcfd00160802 */ /* 0x000fe40000000f00 */
[----:B------:R-:W-:-:S05]  /*3dc0*/  @P0 MOV R23, 0xce7cfcfd ;  /* 0xce7cfcfd00170802 */ /* 0x000fca0000000f00 */
[----:B------:R0:W-:Y:S04]  /*3dd0*/  @P0 STL.128 [R5], R20 ;  /* 0x0000001405000387 */ /* 0x0001e80000100c00 */
[----:B------:R0:W-:Y:S04]  /*3de0*/  @P0 STL.128 [R5+0x10], R20 ;  /* 0x0000101405000387 */ /* 0x0001e80000100c00 */
[----:B--2---:R0:W-:Y:S01]  /*3df0*/  @!P0 STL.128 [R5], R8 ;  /* 0x0000000805008387 */ /* 0x0041e20000100c00 */
[----:B------:R-:W-:-:S03]  /*3e00*/  @!P0 FMNMX3 R0, R13, R8, R9, !PT ;  /* 0x000000080d008276 */ /* 0x000fc60007800009 */
[----:B------:R0:W-:Y:S01]  /*3e10*/  @!P0 STL.128 [R5+0x10], R16 ;  /* 0x0000101005008387 */ /* 0x0001e20000100c00 */
[----:B------:R-:W-:-:S04]  /*3e20*/  @!P0 FMNMX3 R0, R0, R10, R11, !PT ;  /* 0x0000000a00008276 */ /* 0x000fc8000780000b */
[----:B------:R-:W-:-:S04]  /*3e30*/  @!P0 FMNMX3 R0, R0, R16, R17, !PT ;  /* 0x0000001000008276 */ /* 0x000fc80007800011 */
[----:B------:R-:W-:Y:S01]  /*3e40*/  @!P0 FMNMX3 R13, R0, R18, R19, !PT ;  /* 0x00000012000d8276 */ /* 0x000fe20007800013 */
[----:B------:R-:W-:Y:S06]  /*3e50*/  BRA.U !UP0, `(.L_x_71) ;  /* 0x0000000108ac7547 */ /* 0x000fec000b800000 */
[----:B------:R-:W-:-:S04]  /*3e60*/  IADD3 R3, PT, PT, R7, 0x100, RZ ;  /* 0x0000010007037810 */ /* 0x000fc80007ffe0ff */
[----:B------:R-:W-:Y:S02]  /*3e70*/  ISETP.GE.AND P0, PT, R3, R44, PT ;  /* 0x0000002c0300720c */ /* 0x000fe40003f06270 */
[----:B------:R-:W-:-:S04]  /*3e80*/  IADD3 R3, P1, PT, R52, R3, RZ ;  /* 0x0000000334037210 */ /* 0x000fc80007f3e0ff */
[----:B------:R-:W-:-:S07]  /*3e90*/  IADD3.X R0, PT, PT, RZ, R53, RZ, P1, !PT ;  /* 0x00000035ff007210 */ /* 0x000fce0000ffe4ff */
[----:B0-----:R-:W0:Y:S02]  /*3ea0*/  @!P0 LDC.64 R8, c[0x0][0x380] ;  /* 0x0000e000ff088b82 */ /* 0x001e240000000a00 */
[----:B0-----:R-:W-:-:S04]  /*3eb0*/  @!P0 LEA R2, P1, R3, R8, 0x2 ;  /* 0x0000000803028211 */ /* 0x001fc800078210ff */
[----:B------:R-:W-:-:S05]  /*3ec0*/  @!P0 LEA.HI.X R3, R3, R9, R0, 0x2, P1 ;  /* 0x0000000903038211 */ /* 0x000fca00008f1400 */
[----:B------:R-:W2:Y:S01]  /*3ed0*/  @!P0 LDG.E.ENL2.256 R16, R8, desc[UR36][R2.64] ;  /* 0xfe0000240208897e */ /* 0x000ea20008121910 */
[----:B------:R-:W-:Y:S01]  /*3ee0*/  @P0 MOV R20, 0xce7cfcfd ;  /* 0xce7cfcfd00140802 */ /* 0x000fe20000000f00 */
[----:B------:R-:W-:Y:S01]  /*3ef0*/  UISETP.NE.AND UP0, UPT, UR40, 0x2, UPT ;  /* 0x000000022800788c */ /* 0x000fe2000bf05270 */
[----:B------:R-:W-:Y:S02]  /*3f00*/  @P0 MOV R21, 0xce7cfcfd ;  /* 0xce7cfcfd00150802 */ /* 0x000fe40000000f00 */
[----:B------:R-:W-:Y:S02]  /*3f10*/  @P0 MOV R22, 0xce7cfcfd ;  /* 0xce7cfcfd00160802 */ /* 0x000fe40000000f00 */
[----:B------:R-:W-:-:S05]  /*3f20*/  @P0 MOV R23, 0xce7cfcfd ;  /* 0xce7cfcfd00170802 */ /* 0x000fca0000000f00 */
[----:B------:R1:W-:Y:S04]  /*3f30*/  @P0 STL.128 [R5+0x20], R20 ;  /* 0x0000201405000387 */ /* 0x0003e80000100c00 */
[----:B------:R1:W-:Y:S04]  /*3f40*/  @P0 STL.128 [R5+0x30], R20 ;  /* 0x0000301405000387 */ /* 0x0003e80000100c00 */
[----:B--2---:R1:W-:Y:S01]  /*3f50*/  @!P0 STL.128 [R5+0x20], R8 ;  /* 0x0000200805008387 */ /* 0x0043e20000100c00 */
        /* <DEDUP_REMOVED lines=10> */
[----:B-1----:R-:W-:Y:S02]  /*4000*/  @P0 MOV R8, 0xce7cfcfd ;  /* 0xce7cfcfd00080802 */ /* 0x002fe40000000f00 */
[----:B------:R-:W-:Y:S02]  /*4010*/  @P0 MOV R9, 0xce7cfcfd ;  /* 0xce7cfcfd00090802 */ /* 0x000fe40000000f00 */
[----:B------:R-:W-:Y:S02]  /*4020*/  @P0 MOV R10, 0xce7cfcfd ;  /* 0xce7cfcfd000a0802 */ /* 0x000fe40000000f00 */
[----:B------:R-:W-:-:S05]  /*4030*/  @P0 MOV R11, 0xce7cfcfd ;  /* 0xce7cfcfd000b0802 */ /* 0x000fca0000000f00 */
[----:B------:R2:W-:Y:S04]  /*4040*/  @P0 STL.128 [R5+0x40], R8 ;  /* 0x0000400805000387 */ /* 0x0005e80000100c00 */
[----:B------:R2:W-:Y:S01]  /*4050*/  @P0 STL.128 [R5+0x50], R8 ;  /* 0x0000500805000387 */ /* 0x0005e20000100c00 */
[----:B------:R-:W-:Y:S05]  /*4060*/  @P0 BRA `(.L_x_71) ;  /* 0x0000000000280947 */ /* 0x000fea0003800000 */
[----:B------:R-:W0:Y:S02]  /*4070*/  LDCU.64 UR4, c[0x0][0x380] ;  /* 0x00007000ff0477ac */ /* 0x000e240008000a00 */
[----:B0-----:R-:W-:-:S04]  /*4080*/  LEA R2, P0, R3, UR4, 0x2 ;  /* 0x0000000403027c11 */ /* 0x001fc8000f8010ff */
[----:B------:R-:W-:-:S05]  /*4090*/  LEA.HI.X R3, R3, UR5, R0, 0x2, P0 ;  /* 0x0000000503037c11 */ /* 0x000fca00080f1400 */
[----:B--2---:R-:W2:Y:S04]  /*40a0*/  LDG.E.ENL2.256 R16, R8, desc[UR36][R2.64] ;  /* 0xfe0000240208797e */ /* 0x004ea80008121910 */
[----:B--2---:R3:W-:Y:S01]  /*40b0*/  STL.128 [R5+0x40], R8 ;  /* 0x0000400805007387 */ /* 0x0047e20000100c00 */
[----:B------:R-:W-:-:S03]  /*40c0*/  FMNMX3 R13, R13, R8, R9, !PT ;  /* 0x000000080d0d7276 */ /* 0x000fc60007800009 */
[----:B------:R3:W-:Y:S01]  /*40d0*/  STL.128 [R5+0x50], R16 ;  /* 0x0000501005007387 */ /* 0x0007e20000100c00 */
[----:B------:R-:W-:-:S04]  /*40e0*/  FMNMX3 R13, R13, R10, R11, !PT ;  /* 0x0000000a0d0d7276 */ /* 0x000fc8000780000b */
[----:B------:R-:W-:-:S04]  /*40f0*/  FMNMX3 R13, R13, R16, R17, !PT ;  /* 0x000000100d0d7276 */ /* 0x000fc80007800011 */
[----:B------:R-:W-:-:S07]  /*4100*/  FMNMX3 R13, R13, R18, R19, !PT ;  /* 0x000000120d0d7276 */ /* 0x000fce0007800013 */
.L_x_71:
[----:B------:R-:W-:Y:S05]  /*4110*/  BSYNC.RECONVERGENT B0 ;  /* 0x0000000000007941 */ /* 0x000fea0003800200 */
.L_x_70:
[----:B------:R-:W4:Y:S01]  /*4120*/  S2R R0, SR_TID.X ;  /* 0x0000000000007919 */ /* 0x000f220000002100 */
[----:B------:R-:W5:Y:S01]  /*4130*/  LDCU UR4, c[0x0][0x2f8] ;  /* 0x00005f00ff0477ac */ /* 0x000f620008000800 */
[----:B------:R-:W-:-:S04]  /*4140*/  MOV R2, UR43 ;  /* 0x0000002b00027c02 */ /* 0x000fc80008000f00 */
[----:B------:R-:W-:Y:S02]  /*4150*/  ISETP.GE.U32.AND P2, PT, R2, 0x3, PT ;  /* 0x000000030200780c */ /* 0x000fe40003f46070 */
[----:B-----5:R-:W-:Y:S01]  /*4160*/  IADD3 R2, PT, PT, R24, -UR4, RZ ;  /* 0x8000000418027c10 */ /* 0x020fe2000fffe0ff */
[----:B------:R-:W-:Y:S01]  /*4170*/  UMOV UR4, 0xffffffff ;  /* 0xffffffff00047882 */ /* 0x000fe20000000000 */
[----:B----4-:R-:W-:-:S04]  /*4180*/  SHF.L.U32 R0, R0, 0x3, RZ ;  /* 0x0000000300007819 */ /* 0x010fc800000006ff */
[----:B------:R-:W-:Y:S01]  /*4190*/  LOP3.LUT R54, R0, 0xf8, RZ, 0xc0, !PT ;  /* 0x000000f800367812 */ /* 0x000fe200078ec0ff */
[----:B------:R-:W-:Y:S06]  /*41a0*/  BRA.DIV UR4, `(.L_x_72) ;  /* 0x00000066040c7947 */ /* 0x000fec000b800000 */
[----:B------:R-:W4:Y:S04]  /*41b0*/  LDL.128 R32, [R1+0x10] ;  /* 0x0000100001207983 */ /* 0x000f280000100c00 */
[----:B------:R-:W5:Y:S04]  /*41c0*/  LDL.128 R36, [R1] ;  /* 0x0000000001247983 */ /* 0x000f680000100c00 */
[----:B------:R-:W5:Y:S04]  /*41d0*/  LDL.128 R28, [R1+0x20] ;  /* 0x00002000011c7983 */ /* 0x000f680000100c00 */
[----:B0123--:R-:W2:Y:S04]  /*41e0*/  LDL.128 R4, [R1+0x30] ;  /* 0x0000300001047983 */ /* 0x00fea80000100c00 */
[----:B------:R-:W0:Y:S04]  /*41f0*/  SHFL.BFLY PT, R14, R13, 0x10, 0x1f ;  /* 0x0e001f000d0e7f89 */ /* 0x000e2800000e0000 */
[----:B------:R-:W3:Y:S04]  /*4200*/  LDL.128 R16, [R1+0x40] ;  /* 0x0000400001107983 */ /* 0x000ee80000100c00 */
[----:B------:R-:W3:Y:S04]  /*4210*/  LDL.128 R20, [R1+0x50] ;  /* 0x0000500001147983 */ /* 0x000ee80000100c00 */
[----:B------:R-:W3:Y:S01]  /*4220*/  LDL.128 R8, [R1+0x60] ;  /* 0x0000600001087983 */ /* 0x000ee20000100c00 */
[----:B0-----:R-:W-:-:S05]  /*4230*/  FMNMX R13, R14, R13, !PT ;  /* 0x0000000d0e0d7209 */ /* 0x001fca0007800000 */
[----:B------:R-:W0:Y:S02]  /*4240*/  SHFL.BFLY PT, R14, R13, 0x8, 0x1f ;  /* 0x0d001f000d0e7f89 */ /* 0x000e2400000e0000 */
[----:B0-----:R-:W-:-:S05]  /*4250*/  FMNMX R0, R13, R14, !PT ;  /* 0x0000000e0d007209 */ /* 0x001fca0007800000 */
[----:B------:R-:W0:Y:S02]  /*4260*/  SHFL.BFLY PT, R14, R0, 0x4, 0x1f ;  /* 0x0c801f00000e7f89 */ /* 0x000e2400000e0000 */
[----:B0-----:R-:W-:-:S05]  /*4270*/  FMNMX R3, R0, R14, !PT ;  /* 0x0000000e00037209 */ /* 0x001fca0007800000 */
[----:B------:R-:W0:Y:S02]  /*4280*/  SHFL.BFLY PT, R14, R3, 0x2, 0x1f ;  /* 0x0c401f00030e7f89 */ /* 0x000e2400000e0000 */
[----:B0-----:R-:W-:-:S05]  /*4290*/  FMNMX R25, R3, R14, !PT ;  /* 0x0000000e03197209 */ /* 0x001fca0007800000 */
[----:B------:R-:W0:Y:S01]  /*42a0*/  SHFL.BFLY PT, R14, R25, 0x1, 0x1f ;  /* 0x0c201f00190e7f89 */ /* 0x000e2200000e0000 */
[----:B------:R-:W-:Y:S01]  /*42b0*/  HFMA2 R13, -RZ, RZ, 0.96630859375, -0.0022525787353515625 ;  /* 0x3bbb989dff0d7431 */ /* 0x000fe200000001ff */
[----:B0-----:R-:W-:Y:S02]  /*42c0*/  FMNMX R12, R25, R14, !PT ;  /* 0x0000000e190c7209 */ /* 0x001fe40007800000 */
[----:B------:R-:W-:-:S03]  /*42d0*/  MOV R14, 0x437c0000 ;  /* 0x437c0000000e7802 */ /* 0x000fc60000000f00 */
[C---:B----4-:R-:W-:Y:S01]  /*42e0*/  FADD R34, -R12.reuse, R34 ;  /* 0x000000220c227221 */ /* 0x050fe20000000100 */
[C---:B-----5:R-:W-:Y:S01]  /*42f0*/  FADD R26, -R12.reuse, R36 ;  /* 0x000000240c1a7221 */ /* 0x060fe20000000100 */
[C---:B------:R-:W-:Y:S01]  /*4300*/  FADD R36, -R12.reuse, R38 ;  /* 0x000000260c247221 */ /* 0x040fe20000000100 */
[----:B------:R-:W-:Y:S01]  /*4310*/  FADD R38, -R12, R39 ;  /* 0x000000270c267221 */ /* 0x000fe20000000100 */
[-C--:B------:R-:W-:Y:S01]  /*4320*/  FFMA.SAT R49, R34, R13.reuse, 0.5 ;  /* 0x3f00000022317423 */ /* 0x080fe2000000200d */
[----:B------:R-:W-:Y:S02]  /*4330*/  FADD R0, -R12, R37 ;  /* 0x000000250c007221 */ /* 0x000fe40000000100 */
[-C--:B------:R-:W-:Y:S01]  /*4340*/  FFMA.SAT R41, R38, R13.reuse, 0.5 ;  /* 0x3f00000026297423 */ /* 0x080fe2000000200d */
[-C--:B------:R-:W-:Y:S01]  /*4350*/  FFMA.RM R42, R49, R14.reuse, 12582913 ;  /* 0x4b400001312a7423 */ /* 0x080fe2000000400e */
[-C--:B------:R-:W-:Y:S01]  /*4360*/  FFMA.SAT R15, R26, R13.reuse, 0.5 ;  /* 0x3f0000001a0f7423 */ /* 0x080fe2000000200d */
[----:B------:R-:W4:Y:S01]  /*4370*/  LDL.128 R48, [R1+0x70] ;  /* 0x0000700001307983 */ /* 0x000f220000100c00 */
[----:B------:R-:W-:Y:S01]  /*4380*/  FFMA.SAT R3, R0, R13, 0.5 ;  /* 0x3f00000000037423 */ /* 0x000fe2000000200d */
[-C--:B------:R-:W-:Y:S01]  /*4390*/  FFMA.RM R41, R41, R14.reuse, 12582913 ;  /* 0x4b40000129297423 */ /* 0x080fe2000000400e */
[----:B------:R-:W-:-:S02]  /*43a0*/  FFMA.RM R15, R15, R14, 12582913 ;  /* 0x4b4000010f0f7423 */ /* 0x000fc4000000400e */
[-C--:B------:R-:W-:Y:S01]  /*43b0*/  FFMA.RM R37, R3, R14.reuse, 12582913 ;  /* 0x4b40000103257423 */ /* 0x080fe2000000400e */
[----:B------:R-:W-:Y:S01]  /*43c0*/  FADD R43, R41, -12583039 ;  /* 0xcb40007f292b7421 */ /* 0x000fe20000000000 */
[----:B------:R-:W-:Y:S01]  /*43d0*/  FADD R32, -R12, R32 ;  /* 0x000000200c207221 */ /* 0x000fe20000000100 */
[----:B------:R-:W-:Y:S01]  /*43e0*/  FADD R27, R15, -12583039 ;  /* 0xcb40007f0f1b7421 */ /* 0x000fe20000000000 */
[----:B------:R-:W-:Y:S01]  /*43f0*/  FADD R3, R37, -12583039 ;  /* 0xcb40007f25037421 */ /* 0x000fe20000000000 */
[-C--:B------:R-:W-:Y:S01]  /*4400*/  FFMA.SAT R25, R36, R13.reuse, 0.5 ;  /* 0x3f00000024197423 */ /* 0x080fe2000000200d */
[----:B------:R-:W-:Y:S01]  /*4410*/  FFMA R43, R38, 1.4426950216293334961, -R43 ;  /* 0x3fb8aa3b262b7823 */ /* 0x000fe2000000082b */
[-C--:B------:R-:W-:Y:S01]  /*4420*/  FFMA.SAT R45, R32, R13.reuse, 0.5 ;  /* 0x3f000000202d7423 */ /* 0x080fe2000000200d */
[----:B------:R-:W-:Y:S01]  /*4430*/  FFMA R27, R26, 1.4426950216293334961, -R27 ;  /* 0x3fb8aa3b1a1b7823 */ /* 0x000fe2000000081b */
[----:B------:R-:W-:Y:S01]  /*4440*/  FFMA R3, R0, 1.4426950216293334961, -R3 ;  /* 0x3fb8aa3b00037823 */ /* 0x000fe20000000803 */
[-C--:B------:R-:W-:Y:S01]  /*4450*/  FFMA.RM R39, R25, R14.reuse, 12582913 ;  /* 0x4b40000119277423 */ /* 0x080fe2000000400e */
[----:B------:R-:W-:Y:S01]  /*4460*/  FFMA R43, R38, 1.925963033500011079e-08, R43 ;  /* 0x32a57060262b7823 */ /* 0x000fe2000000002b */
[----:B------:R-:W-:Y:S01]  /*4470*/  FFMA.RM R45, R45, R14, 12582913 ;  /* 0x4b4000012d2d7423 */ /* 0x000fe2000000400e */
[----:B------:R-:W-:Y:S01]  /*4480*/  FADD R38, -R12, R33 ;  /* 0x000000210c267221 */ /* 0x000fe20000000100 */
[----:B------:R-:W-:Y:S01]  /*4490*/  FFMA R27, R26, 1.925963033500011079e-08, R27 ;  /* 0x32a570601a1b7823 */ /* 0x000fe2000000001b */
[----:B------:R-:W-:Y:S01]  /*44a0*/  FFMA R26, R0, 1.925963033500011079e-08, R3 ;  /* 0x32a57060001a7823 */ /* 0x000fe20000000003 */
[----:B------:R-:W-:Y:S01]  /*44b0*/  FADD R25, R39, -12583039 ;  /* 0xcb40007f27197421 */ /* 0x000fe20000000000 */
[----:B------:R-:W-:Y:S01]  /*44c0*/  SHF.L.U32 R0, R15, 0x17, RZ ;  /* 0x000000170f007819 */ /* 0x000fe200000006ff */
[----:B------:R-:W-:Y:S01]  /*44d0*/  FADD R3, R45, -12583039 ;  /* 0xcb40007f2d037421 */ /* 0x000fe20000000000 */
[----:B------:R-:W-:Y:S01]  /*44e0*/  FFMA.SAT R15, R38, R13, 0.5 ;  /* 0x3f000000260f7423 */ /* 0x000fe2000000200d */
[----:B------:R-:W-:-:S02]  /*44f0*/  FFMA R25, R36, 1.4426950216293334961, -R25 ;  /* 0x3fb8aa3b24197823 */ /* 0x000fc40000000819 */
[----:B------:R-:W-:Y:S01]  /*4500*/  FFMA R3, R32, 1.4426950216293334961, -R3 ;  /* 0x3fb8aa3b20037823 */ /* 0x000fe20000000803 */
[----:B------:R-:W-:Y:S01]  /*4510*/  FFMA.RM R40, R15, R14, 12582913 ;  /* 0x4b4000010f287423 */ /* 0x000fe2000000400e */
[----:B------:R-:W-:Y:S01]  /*4520*/  FADD R15, R42, -12583039 ;  /* 0xcb40007f2a0f7421 */ /* 0x000fe20000000000 */
[----:B------:R-:W-:Y:S01]  /*4530*/  FFMA R25, R36, 1.925963033500011079e-08, R25 ;  /* 0x32a5706024197823 */ /* 0x000fe20000000019 */
[----:B------:R-:W-:Y:S01]  /*4540*/  FFMA R33, R32, 1.925963033500011079e-08, R3 ;  /* 0x32a5706020217823 */ /* 0x000fe20000000003 */
[----:B------:R0:W-:Y:S01]  /*4550*/  MUFU.EX2 R36, R26 ;  /* 0x0000001a00247308 */ /* 0x0001e20000000800 */
[----:B------:R-:W-:-:S04]  /*4560*/  FADD R3, R40, -12583039 ;  /* 0xcb40007f28037421 */ /* 0x000fc80000000000 */
[----:B------:R-:W-:Y:S01]  /*4570*/  FFMA R3, R38, 1.4426950216293334961, -R3 ;  /* 0x3fb8aa3b26037823 */ /* 0x000fe20000000803 */
[C---:B0-----:R-:W-:Y:S02]  /*4580*/  FFMA R26, R34.reuse, 1.4426950216293334961, -R15 ;  /* 0x3fb8aa3b221a7823 */ /* 0x041fe4000000080f */
[----:B------:R-:W0:Y:S02]  /*4590*/  MUFU.EX2 R27, R27 ;  /* 0x0000001b001b7308 */ /* 0x000e240000000800 */
[----:B------:R-:W-:Y:S01]  /*45a0*/  FFMA R32, R34, 1.925963033500011079e-08, R26 ;  /* 0x32a5706022207823 */ /* 0x000fe2000000001a */
[----:B------:R-:W-:Y:S01]  /*45b0*/  FADD R34, -R12, R35 ;  /* 0x000000230c227221 */ /* 0x000fe20000000100 */
[----:B------:R-:W-:-:S03]  /*45c0*/  FFMA R15, R38, 1.925963033500011079e-08, R3 ;  /* 0x32a57060260f7823 */ /* 0x000fc60000000003 */
[----:B------:R-:W-:Y:S01]  /*45d0*/  FFMA.SAT R3, R34, R13, 0.5 ;  /* 0x3f00000022037423 */ /* 0x000fe2000000200d */
[----:B------:R-:W1:Y:S03]  /*45e0*/  MUFU.EX2 R25, R25 ;  /* 0x0000001900197308 */ /* 0x000e660000000800 */
[----:B------:R-:W-:-:S04]  /*45f0*/  FFMA.RM R35, R3, R14, 12582913 ;  /* 0x4b40000103237423 */ /* 0x000fc8000000400e */
[----:B------:R-:W-:Y:S01]  /*4600*/  FADD R57, R35, -12583039 ;  /* 0xcb40007f23397421 */ /* 0x000fe20000000000 */
[----:B0-----:R-:W-:Y:S01]  /*4610*/  FMUL R0, R0, R27 ;  /* 0x0000001b00007220 */ /* 0x001fe20000400000 */
[----:B------:R-:W-:Y:S01]  /*4620*/  MUFU.EX2 R15, R15 ;  /* 0x0000000f000f7308 */ /* 0x000fe20000000800 */
[----:B------:R-:W-:Y:S01]  /*4630*/  SHF.L.U32 R38, R39, 0x17, RZ ;  /* 0x0000001727267819 */ /* 0x000fe200000006ff */
[----:B------:R-:W-:Y:S01]  /*4640*/  FFMA R57, R34, 1.4426950216293334961, -R57 ;  /* 0x3fb8aa3b22397823 */ /* 0x000fe20000000839 */
[----:B------:R-:W-:-:S05]  /*4650*/  SHF.L.U32 R3, R37, 0x17, RZ ;  /* 0x0000001725037819 */ /* 0x000fca00000006ff */
[----:B------:R-:W0:Y:S01]  /*4660*/  MUFU.EX2 R27, R43 ;  /* 0x0000002b001b7308 */ /* 0x000e220000000800 */
[----:B------:R-:W-:Y:S01]  /*4670*/  FFMA R57, R34, 1.925963033500011079e-08, R57 ;  /* 0x32a5706022397823 */ /* 0x000fe20000000039 */
[----:B-1----:R-:W-:Y:S01]  /*4680*/  FMUL R25, R38, R25 ;  /* 0x0000001926197220 */ /* 0x002fe20000400000 */
[----:B------:R-:W-:Y:S01]  /*4690*/  FMUL R3, R3, R36 ;  /* 0x0000002403037220 */ /* 0x000fe20000400000 */
[----:B------:R-:W-:-:S04]  /*46a0*/  FADD R38, -R12, R28 ;  /* 0x0000001c0c267221 */ /* 0x000fc80000000100 */
[----:B------:R-:W1:Y:S01]  /*46b0*/  MUFU.EX2 R32, R32 ;  /* 0x0000002000207308 */ /* 0x000e620000000800 */
[----:B------:R-:W-:Y:S02]  /*46c0*/  SHF.L.U32 R34, R41, 0x17, RZ ;  /* 0x0000001729227819 */ /* 0x000fe400000006ff */
[----:B------:R-:W-:-:S05]  /*46d0*/  SHF.L.U32 R28, R40, 0x17, RZ ;  /* 0x00000017281c7819 */ /* 0x000fca00000006ff */
[----:B------:R-:W5:Y:S01]  /*46e0*/  MUFU.EX2 R36, R57 ;  /* 0x0000003900247308 */ /* 0x000f620000000800 */
[----:B0-----:R-:W-:-:S07]  /*46f0*/  FMUL R27, R34, R27 ;  /* 0x0000001b221b7220 */ /* 0x001fce0000400000 */
[----:B------:R0:W-:Y:S01]  /*4700*/  MUFU.EX2 R26, R33 ;  /* 0x00000021001a7308 */ /* 0x0001e20000000800 */
[----:B------:R-:W-:Y:S01]  /*4710*/  FADD R34, -R12, R29 ;  /* 0x0000001d0c227221 */ /* 0x000fe20000000100 */
[----:B------:R-:W-:Y:S01]  /*4720*/  FMUL R28, R28, R15 ;  /* 0x0000000f1c1c7220 */ /* 0x000fe20000400000 */
[----:B0-----:R-:W-:-:S04]  /*4730*/  FFMA.SAT R33, R38, R13, 0.5 ;  /* 0x3f00000026217423 */ /* 0x001fc8000000200d */
[----:B------:R-:W-:Y:S01]  /*4740*/  FFMA.RM R33, R33, R14, 12582913 ;  /* 0x4b40000121217423 */ /* 0x000fe2000000400e */
[----:B------:R-:W-:Y:S02]  /*4750*/  SHF.L.U32 R29, R42, 0x17, RZ ;  /* 0x000000172a1d7819 */ /* 0x000fe400000006ff */
[----:B------:R-:W-:Y:S01]  /*4760*/  SHF.L.U32 R35, R35, 0x17, RZ ;  /* 0x0000001723237819 */ /* 0x000fe200000006ff */
[----:B------:R-:W-:Y:S01]  /*4770*/  FADD R15, R33, -12583039 ;  /* 0xcb40007f210f7421 */ /* 0x000fe20000000000 */
[-C--:B------:R-:W-:Y:S01]  /*4780*/  FFMA.SAT R37, R34, R13.reuse, 0.5 ;  /* 0x3f00000022257423 */ /* 0x080fe2000000200d */
[----:B-1----:R-:W-:Y:S01]  /*4790*/  FMUL R29, R29, R32 ;  /* 0x000000201d1d7220 */ /* 0x002fe20000400000 */
[----:B------:R-:W-:Y:S01]  /*47a0*/  FADD R30, -R12, R30 ;  /* 0x0000001e0c1e7221 */ /* 0x000fe20000000100 */
[----:B------:R-:W-:Y:S01]  /*47b0*/  FFMA R15, R38, 1.4426950216293334961, -R15 ;  /* 0x3fb8aa3b260f7823 */ /* 0x000fe2000000080f */
[----:B-----5:R-:W-:Y:S01]  /*47c0*/  FMUL R32, R35, R36 ;  /* 0x0000002423207220 */ /* 0x020fe20000400000 */
[----:B------:R-:W-:Y:S01]  /*47d0*/  FFMA.RM R37, R37, R14, 12582913 ;  /* 0x4b40000125257423 */ /* 0x000fe2000000400e */
[----:B------:R-:W-:Y:S01]  /*47e0*/  FADD R36, -R12, R31 ;  /* 0x0000001f0c247221 */ /* 0x000fe20000000100 */
[----:B------:R-:W-:Y:S01]  /*47f0*/  FFMA R15, R38, 1.925963033500011079e-08, R15 ;  /* 0x32a57060260f7823 */ /* 0x000fe2000000000f */
[-C--:B------:R-:W-:Y:S01]  /*4800*/  FFMA.SAT R35, R30, R13.reuse, 0.5 ;  /* 0x3f0000001e237423 */ /* 0x080fe2000000200d */
[----:B------:R-:W-:Y:S01]  /*4810*/  FADD R31, R37, -12583039 ;  /* 0xcb40007f251f7421 */ /* 0x000fe20000000000 */
[----:B------:R-:W-:-:S02]  /*4820*/  FFMA.SAT R39, R36, R13, 0.5 ;  /* 0x3f00000024277423 */ /* 0x000fc4000000200d */
[-C--:B------:R-:W-:Y:S01]  /*4830*/  FFMA.RM R35, R35, R14.reuse, 12582913 ;  /* 0x4b40000123237423 */ /* 0x080fe2000000400e */
[----:B------:R-:W0:Y:S01]  /*4840*/  MUFU.EX2 R15, R15 ;  /* 0x0000000f000f7308 */ /* 0x000e220000000800 */
[C---:B------:R-:W-:Y:S01]  /*4850*/  FFMA R31, R34.reuse, 1.4426950216293334961, -R31 ;  /* 0x3fb8aa3b221f7823 */ /* 0x040fe2000000081f */
[----:B------:R-:W-:Y:S01]  /*4860*/  FFMA.RM R38, R39, R14, 12582913 ;  /* 0x4b40000127267423 */ /* 0x000fe2000000400e */
[----:B------:R-:W-:Y:S02]  /*4870*/  FADD R39, R35, -12583039 ;  /* 0xcb40007f23277421 */ /* 0x000fe40000000000 */
[----:B------:R-:W-:Y:S01]  /*4880*/  FFMA R31, R34, 1.925963033500011079e-08, R31 ;  /* 0x32a57060221f7823 */ /* 0x000fe2000000001f */
[----:B------:R-:W-:Y:S01]  /*4890*/  FADD R41, R38, -12583039 ;  /* 0xcb40007f26297421 */ /* 0x000fe20000000000 */
[----:B------:R-:W-:Y:S02]  /*48a0*/  FFMA R39, R30, 1.4426950216293334961, -R39 ;  /* 0x3fb8aa3b1e277823 */ /* 0x000fe40000000827 */
[----:B------:R-:W1:Y:S01]  /*48b0*/  MUFU.EX2 R34, R31 ;  /* 0x0000001f00227308 */ /* 0x000e620000000800 */
[----:B------:R-:W-:Y:S01]  /*48c0*/  FFMA R41, R36, 1.4426950216293334961, -R41 ;  /* 0x3fb8aa3b24297823 */ /* 0x000fe20000000829 */
[----:B------:R-:W-:Y:S01]  /*48d0*/  FFMA R39, R30, 1.925963033500011079e-08, R39 ;  /* 0x32a570601e277823 */ /* 0x000fe20000000027 */
[----:B------:R-:W-:-:S02]  /*48e0*/  SHF.L.U32 R30, R33, 0x17, RZ ;  /* 0x00000017211e7819 */ /* 0x000fc400000006ff */
[----:B------:R-:W-:Y:S01]  /*48f0*/  FFMA R41, R36, 1.925963033500011079e-08, R41 ;  /* 0x32a5706024297823 */ /* 0x000fe20000000029 */
[----:B--2---:R-:W-:Y:S02]  /*4900*/  FADD R36, -R12, R5 ;  /* 0x000000050c247221 */ /* 0x004fe40000000100 */
[----:B0-----:R-:W-:Y:S02]  /*4910*/  FMUL R30, R30, R15 ;  /* 0x0000000f1e1e7220 */ /* 0x001fe40000400000 */
[----:B------:R-:W-:Y:S01]  /*4920*/  FFMA.SAT R15, R36, R13, 0.5 ;  /* 0x3f000000240f7423 */ /* 0x000fe2000000200d */
[----:B------:R-:W-:Y:S01]  /*4930*/  SHF.L.U32 R37, R37, 0x17, RZ ;  /* 0x0000001725257819 */ /* 0x000fe200000006ff */
[C---:B------:R-:W-:Y:S02]  /*4940*/  FADD R6, -R12.reuse, R6 ;  /* 0x000000060c067221 */ /* 0x040fe40000000100 */
[----:B------:R-:W-:Y:S01]  /*4950*/  FFMA.RM R15, R15, R14, 12582913 ;  /* 0x4b4000010f0f7423 */ /* 0x000fe2000000400e */
[----:B------:R-:W-:Y:S01]  /*4960*/  FADD R4, -R12, R4 ;  /* 0x000000040c047221 */ /* 0x000fe20000000100 */
[----:B-1----:R-:W-:-:S02]  /*4970*/  FMUL R31, R37, R34 ;  /* 0x00000022251f7220 */ /* 0x002fc40000400000 */
[----:B------:R-:W-:Y:S01]  /*4980*/  FADD R33, R15, -12583039 ;  /* 0xcb40007f0f217421 */ /* 0x000fe20000000000 */
[-C--:B------:R-:W-:Y:S01]  /*4990*/  FFMA.SAT R37, R6, R13.reuse, 0.5 ;  /* 0x3f00000006257423 */ /* 0x080fe2000000200d */
[----:B------:R-:W-:Y:S02]  /*49a0*/  FFMA.SAT R43, R4, R13, 0.5 ;  /* 0x3f000000042b7423 */ /* 0x000fe4000000200d */
[C---:B------:R-:W-:Y:S01]  /*49b0*/  FFMA R33, R36.reuse, 1.4426950216293334961, -R33 ;  /* 0x3fb8aa3b24217823 */ /* 0x040fe20000000821 */
[-C--:B------:R-:W-:Y:S01]  /*49c0*/  FFMA.RM R37, R37, R14.reuse, 12582913 ;  /* 0x4b40000125257423 */ /* 0x080fe2000000400e */
[----:B------:R-:W-:Y:S02]  /*49d0*/  FFMA.RM R43, R43, R14, 12582913 ;  /* 0x4b4000012b2b7423 */ /* 0x000fe4000000400e */
[----:B------:R-:W-:Y:S01]  /*49e0*/  FFMA R36, R36, 1.925963033500011079e-08, R33 ;  /* 0x32a5706024247823 */ /* 0x000fe20000000021 */
[----:B------:R-:W-:Y:S01]  /*49f0*/  FADD R33, R37, -12583039 ;  /* 0xcb40007f25217421 */ /* 0x000fe20000000000 */
[----:B------:R-:W-:Y:S01]  /*4a00*/  FADD R5, R43, -12583039 ;  /* 0xcb40007f2b057421 */ /* 0x000fe20000000000 */
[----:B------:R-:W-:-:S02]  /*4a10*/  FADD R34, -R12, R7 ;  /* 0x000000070c227221 */ /* 0x000fc40000000100 */
[----:B------:R-:W-:Y:S01]  /*4a20*/  FFMA R33, R6, 1.4426950216293334961, -R33 ;  /* 0x3fb8aa3b06217823 */ /* 0x000fe20000000821 */
[----:B------:R-:W-:-:S03]  /*4a30*/  FFMA R5, R4, 1.4426950216293334961, -R5 ;  /* 0x3fb8aa3b04057823 */ /* 0x000fc60000000805 */
[----:B------:R-:W-:Y:S01]  /*4a40*/  FFMA R7, R6, 1.925963033500011079e-08, R33 ;  /* 0x32a5706006077823 */ /* 0x000fe20000000021 */
[----:B------:R-:W-:Y:S01]  /*4a50*/  FFMA.SAT R33, R34, R13, 0.5 ;  /* 0x3f00000022217423 */ /* 0x000fe2000000200d */
[----:B------:R-:W-:Y:S02]  /*4a60*/  FFMA R5, R4, 1.925963033500011079e-08, R5 ;  /* 0x32a5706004057823 */ /* 0x000fe40000000005 */
[----:B------:R0:W1:Y:S01]  /*4a70*/  MUFU.EX2 R4, R39 ;  /* 0x0000002700047308 */ /* 0x0000620000000800 */
[----:B------:R-:W-:-:S07]  /*4a80*/  FFMA.RM R42, R33, R14, 12582913 ;  /* 0x4b400001212a7423 */ /* 0x000fce000000400e */
[----:B------:R-:W2:Y:S01]  /*4a90*/  MUFU.EX2 R6, R5 ;  /* 0x0000000500067308 */ /* 0x000ea20000000800 */
[----:B0-----:R-:W-:Y:S01]  /*4aa0*/  FADD R39, R42, -12583039 ;  /* 0xcb40007f2a277421 */ /* 0x001fe20000000000 */
[----:B------:R-:W-:-:S03]  /*4ab0*/  SHF.L.U32 R33, R35, 0x17, RZ ;  /* 0x0000001723217819 */ /* 0x000fc600000006ff */
[----:B------:R-:W-:-:S03]  /*4ac0*/  FFMA R39, R34, 1.4426950216293334961, -R39 ;  /* 0x3fb8aa3b22277823 */ /* 0x000fc60000000827 */
[----:B------:R-:W0:Y:S01]  /*4ad0*/  MUFU.EX2 R36, R36 ;  /* 0x0000002400247308 */ /* 0x000e220000000800 */
[----:B------:R-:W-:Y:S01]  /*4ae0*/  FFMA R39, R34, 1.925963033500011079e-08, R39 ;  /* 0x32a5706022277823 */ /* 0x000fe20000000027 */
[----:B------:R-:W-:Y:S01]  /*4af0*/  SHF.L.U32 R43, R43, 0x17, RZ ;  /* 0x000000172b2b7819 */ /* 0x000fe200000006ff */
[----:B-1----:R-:W-:Y:S01]  /*4b00*/  FMUL R33, R33, R4 ;  /* 0x0000000421217220 */ /* 0x002fe20000400000 */
[----:B---3--:R-:W-:-:S04]  /*4b10*/  FADD R4, -R12, R16 ;  /* 0x000000100c047221 */ /* 0x008fc80000000100 */
[----:B------:R-:W1:Y:S01]  /*4b20*/  MUFU.EX2 R39, R39 ;  /* 0x0000002700277308 */ /* 0x000e620000000800 */
[----:B--2---:R-:W-:Y:S01]  /*4b30*/  FMUL R16, R43, R6 ;  /* 0x000000062b107220 */ /* 0x004fe20000400000 */
[----:B------:R-:W-:Y:S01]  /*4b40*/  FADD R6, -R12, R17 ;  /* 0x000000110c067221 */ /* 0x000fe20000000100 */
[----:B------:R-:W-:Y:S01]  /*4b50*/  FFMA.SAT R5, R4, R13, 0.5 ;  /* 0x3f00000004057423 */ /* 0x000fe2000000200d */
[----:B------:R-:W-:-:S04]  /*4b60*/  SHF.L.U32 R15, R15, 0x17, RZ ;  /* 0x000000170f0f7819 */ /* 0x000fc800000006ff */
[----:B------:R2:W-:Y:S01]  /*4b70*/  MUFU.EX2 R40, R7 ;  /* 0x0000000700287308 */ /* 0x0005e20000000800 */
[----:B------:R-:W-:Y:S01]  /*4b80*/  FFMA.RM R5, R5, R14, 12582913 ;  /* 0x4b40000105057423 */ /* 0x000fe2000000400e */
[----:B0-----:R-:W-:Y:S01]  /*4b90*/  FMUL R17, R15, R36 ;  /* 0x000000240f117220 */ /* 0x001fe20000400000 */
[----:B------:R-:W-:Y:S01]  /*4ba0*/  SHF.L.U32 R42, R42, 0x17, RZ ;  /* 0x000000172a2a7819 */ /* 0x000fe200000006ff */
[----:B--2---:R-:W-:-:S04]  /*4bb0*/  FFMA.SAT R7, R6, R13, 0.5 ;  /* 0x3f00000006077423 */ /* 0x004fc8000000200d */
[----:B------:R-:W0:Y:S01]  /*4bc0*/  MUFU.EX2 R41, R41 ;  /* 0x0000002900297308 */ /* 0x000e220000000800 */
[----:B------:R-:W-:Y:S01]  /*4bd0*/  FFMA.RM R15, R7, R14, 12582913 ;  /* 0x4b400001070f7423 */ /* 0x000fe2000000400e */
[----:B------:R-:W-:Y:S01]  /*4be0*/  FADD R7, R5, -12583039 ;  /* 0xcb40007f05077421 */ /* 0x000fe20000000000 */
[----:B------:R-:W-:Y:S01]  /*4bf0*/  FADD R36, -R12, R18 ;  /* 0x000000120c247221 */ /* 0x000fe20000000100 */
[----:B-1----:R-:W-:Y:S02]  /*4c00*/  FMUL R18, R42, R39 ;  /* 0x000000272a127220 */ /* 0x002fe40000400000 */
[----:B------:R-:W-:Y:S01]  /*4c10*/  FFMA R7, R4, 1.4426950216293334961, -R7 ;  /* 0x3fb8aa3b04077823 */ /* 0x000fe20000000807 */
[----:B------:R-:W-:-:S03]  /*4c20*/  FFMA.SAT R39, R36, R13, 0.5 ;  /* 0x3f00000024277423 */ /* 0x000fc6000000200d */
[----:B------:R-:W-:Y:S01]  /*4c30*/  FFMA R7, R4, 1.925963033500011079e-08, R7 ;  /* 0x32a5706004077823 */ /* 0x000fe20000000007 */
[----:B------:R-:W-:Y:S01]  /*4c40*/  SHF.L.U32 R34, R38, 0x17, RZ ;  /* 0x0000001726227819 */ /* 0x000fe200000006ff */
[-C--:B------:R-:W-:Y:S01]  /*4c50*/  FFMA.RM R39, R39, R14.reuse, 12582913 ;  /* 0x4b40000127277423 */ /* 0x080fe2000000400e */
[----:B------:R-:W-:Y:S01]  /*4c60*/  FADD R38, -R12, R19 ;  /* 0x000000130c267221 */ /* 0x000fe20000000100 */
[----:B------:R-:W1:Y:S02]  /*4c70*/  MUFU.EX2 R4, R7 ;  /* 0x0000000700047308 */ /* 0x000e640000000800 */
[----:B------:R-:W-:Y:S01]  /*4c80*/  FADD R19, R39, -12583039 ;  /* 0xcb40007f27137421 */ /* 0x000fe20000000000 */
[----:B0-----:R-:W-:Y:S01]  /*4c90*/  FMUL R34, R34, R41 ;  /* 0x0000002922227220 */ /* 0x001fe20000400000 */
[-C--:B------:R-:W-:Y:S01]  /*4ca0*/  FFMA.SAT R41, R38, R13.reuse, 0.5 ;  /* 0x3f00000026297423 */ /* 0x080fe2000000200d */
[----:B------:R-:W-:Y:S01]  /*4cb0*/  SHF.L.U32 R35, R37, 0x17, RZ ;  /* 0x0000001725237819 */ /* 0x000fe200000006ff */
[----:B------:R-:W-:Y:S01]  /*4cc0*/  FADD R37, R15, -12583039 ;  /* 0xcb40007f0f257421 */ /* 0x000fe20000000000 */
[----:B------:R-:W-:Y:S01]  /*4cd0*/  FFMA R19, R36, 1.4426950216293334961, -R19 ;  /* 0x3fb8aa3b24137823 */ /* 0x000fe20000000813 */
[----:B------:R-:W-:Y:S01]  /*4ce0*/  FADD R20, -R12, R20 ;  /* 0x000000140c147221 */ /* 0x000fe20000000100 */
[-C--:B------:R-:W-:Y:S01]  /*4cf0*/  FFMA.RM R41, R41, R14.reuse, 12582913 ;  /* 0x4b40000129297423 */ /* 0x080fe2000000400e */
[----:B------:R-:W-:Y:S01]  /*4d00*/  FFMA R37, R6, 1.4426950216293334961, -R37 ;  /* 0x3fb8aa3b06257823 */ /* 0x000fe20000000825 */
[----:B------:R-:W-:Y:S01]  /*4d10*/  FFMA R36, R36, 1.925963033500011079e-08, R19 ;  /* 0x32a5706024247823 */ /* 0x000fe20000000013 */
[-C--:B------:R-:W-:Y:S01]  /*4d20*/  FFMA.SAT R19, R20, R13.reuse, 0.5 ;  /* 0x3f00000014137423 */ /* 0x080fe2000000200d */
[----:B------:R-:W-:Y:S01]  /*4d30*/  SHF.L.U32 R5, R5, 0x17, RZ ;  /* 0x0000001705057819 */ /* 0x000fe200000006ff */
[----:B------:R-:W-:Y:S01]  /*4d40*/  FADD R43, R41, -12583039 ;  /* 0xcb40007f292b7421 */ /* 0x000fe20000000000 */
[----:B------:R-:W-:Y:S01]  /*4d50*/  FADD R22, -R12, R22 ;  /* 0x000000160c167221 */ /* 0x000fe20000000100 */
[----:B------:R-:W-:Y:S01]  /*4d60*/  FFMA R37, R6, 1.925963033500011079e-08, R37 ;  /* 0x32a5706006257823 */ /* 0x000fe20000000025 */
[----:B------:R-:W-:Y:S01]  /*4d70*/  FFMA.RM R6, R19, R14, 12582913 ;  /* 0x4b40000113067423 */ /* 0x000fe2000000400e */
[----:B------:R-:W-:Y:S01]  /*4d80*/  FFMA R43, R38, 1.4426950216293334961, -R43 ;  /* 0x3fb8aa3b262b7823 */ /* 0x000fe2000000082b */
[----:B-1----:R-:W-:Y:S01]  /*4d90*/  FMUL R19, R5, R4 ;  /* 0x0000000405137220 */ /* 0x002fe20000400000 */
[----:B------:R-:W-:Y:S01]  /*4da0*/  SHF.L.U32 R45, R45, 0x17, RZ ;  /* 0x000000172d2d7819 */ /* 0x000fe200000006ff */
[----:B------:R-:W-:Y:S01]  /*4db0*/  FADD R4, -R12, R21 ;  /* 0x000000150c047221 */ /* 0x000fe20000000100 */
[----:B------:R-:W-:Y:S01]  /*4dc0*/  FFMA.SAT R7, R22, R13, 0.5 ;  /* 0x3f00000016077423 */ /* 0x000fe2000000200d */
[----:B------:R-:W-:-:S02]  /*4dd0*/  FFMA R43, R38, 1.925963033500011079e-08, R43 ;  /* 0x32a57060262b7823 */ /* 0x000fc4000000002b */
[----:B------:R-:W-:Y:S01]  /*4de0*/  FFMA.SAT R5, R4, R13, 0.5 ;  /* 0x3f00000004057423 */ /* 0x000fe2000000200d */
[----:B------:R-:W-:Y:S01]  /*4df0*/  FFMA.RM R38, R7, R14, 12582913 ;  /* 0x4b40000107267423 */ /* 0x000fe2000000400e */
[----:B------:R-:W-:Y:S01]  /*4e00*/  FMUL R26, R45, R26 ;  /* 0x0000001a2d1a7220 */ /* 0x000fe20000400000 */
[----:B------:R-:W-:Y:S01]  /*4e10*/  FADD R45, R6, -12583039 ;  /* 0xcb40007f062d7421 */ /* 0x000fe20000000000 */
[----:B------:R-:W-:Y:S01]  /*4e20*/  FFMA.RM R5, R5, R14, 12582913 ;  /* 0x4b40000105057423 */ /* 0x000fe2000000400e */
[----:B------:R-:W-:Y:S02]  /*4e30*/  FADD R21, R38, -12583039 ;  /* 0xcb40007f26157421 */ /* 0x000fe40000000000 */
[----:B------:R-:W-:Y:S01]  /*4e40*/  FFMA R45, R20, 1.4426950216293334961, -R45 ;  /* 0x3fb8aa3b142d7823 */ /* 0x000fe2000000082d */
[----:B------:R-:W-:Y:S01]  /*4e50*/  FADD R7, R5, -12583039 ;  /* 0xcb40007f05077421 */ /* 0x000fe20000000000 */
[----:B------:R-:W-:Y:S02]  /*4e60*/  FFMA R21, R22, 1.4426950216293334961, -R21 ;  /* 0x3fb8aa3b16157823 */ /* 0x000fe40000000815 */
[----:B------:R-:W-:Y:S01]  /*4e70*/  FFMA R45, R20, 1.925963033500011079e-08, R45 ;  /* 0x32a57060142d7823 */ /* 0x000fe2000000002d */
[C---:B------:R-:W-:Y:S01]  /*4e80*/  FFMA R7, R4.reuse, 1.4426950216293334961, -R7 ;  /* 0x3fb8aa3b04077823 */ /* 0x040fe20000000807 */
[----:B------:R0:W-:Y:S03]  /*4e90*/  MUFU.EX2 R20, R37 ;  /* 0x0000002500147308 */ /* 0x0001e60000000800 */
[----:B------:R-:W-:Y:S01]  /*4ea0*/  FFMA R7, R4, 1.925963033500011079e-08, R7 ;  /* 0x32a5706004077823 */ /* 0x000fe20000000007 */
[----:B0-----:R-:W-:Y:S01]  /*4eb0*/  FFMA R37, R22, 1.925963033500011079e-08, R21 ;  /* 0x32a5706016257823 */ /* 0x001fe20000000015 */
[----:B------:R-:W-:-:S03]  /*4ec0*/  FADD R22, -R12, R23 ;  /* 0x000000170c167221 */ /* 0x000fc60000000100 */
[----:B------:R-:W0:Y:S01]  /*4ed0*/  MUFU.EX2 R45, R45 ;  /* 0x0000002d002d7308 */ /* 0x000e220000000800 */
[----:B------:R-:W-:-:S07]  /*4ee0*/  FFMA.SAT R21, R22, R13, 0.5 ;  /* 0x3f00000016157423 */ /* 0x000fce000000200d */
[----:B------:R-:W1:Y:S01]  /*4ef0*/  MUFU.EX2 R36, R36 ;  /* 0x0000002400247308 */ /* 0x000e620000000800 */
[----:B------:R-:W-:Y:S01]  /*4f00*/  FFMA.RM R42, R21, R14, 12582913 ;  /* 0x4b400001152a7423 */ /* 0x000fe2000000400e */
[----:B------:R-:W-:-:S06]  /*4f10*/  FADD R8, -R12, R8 ;  /* 0x000000080c087221 */ /* 0x000fcc0000000100 */
[----:B------:R2:W3:Y:S01]  /*4f20*/  MUFU.EX2 R4, R7 ;  /* 0x0000000700047308 */ /* 0x0004e20000000800 */
[----:B------:R-:W-:Y:S01]  /*4f30*/  FADD R21, R42, -12583039 ;  /* 0xcb40007f2a157421 */ /* 0x000fe20000000000 */
[----:B------:R-:W-:-:S03]  /*4f40*/  SHF.L.U32 R6, R6, 0x17, RZ ;  /* 0x0000001706067819 */ /* 0x000fc600000006ff */
[----:B------:R-:W-:Y:S01]  /*4f50*/  FFMA R23, R22, 1.4426950216293334961, -R21 ;  /* 0x3fb8aa3b16177823 */ /* 0x000fe20000000815 */
[----:B------:R-:W-:Y:S01]  /*4f60*/  SHF.L.U32 R21, R39, 0x17, RZ ;  /* 0x0000001727157819 */ /* 0x000fe200000006ff */
[----:B--2---:R-:W-:Y:S01]  /*4f70*/  FFMA.SAT R7, R8, R13, 0.5 ;  /* 0x3f00000008077423 */ /* 0x004fe2000000200d */
[----:B------:R-:W-:Y:S01]  /*4f80*/  SHF.L.U32 R5, R5, 0x17, RZ ;  /* 0x0000001705057819 */ /* 0x000fe200000006ff */
[----:B------:R-:W-:Y:S01]  /*4f90*/  FFMA R39, R22, 1.925963033500011079e-08, R23 ;  /* 0x32a5706016277823 */ /* 0x000fe20000000017 */
[----:B0-----:R-:W-:Y:S01]  /*4fa0*/  FMUL R23, R6, R45 ;  /* 0x0000002d06177220 */ /* 0x001fe20000400000 */
[----:B------:R-:W-:Y:S01]  /*4fb0*/  FFMA.RM R7, R7, R14, 12582913 ;  /* 0x4b40000107077423 */ /* 0x000fe2000000400e */
[----:B------:R-:W-:Y:S01]  /*4fc0*/  FADD R6, -R12, R9 ;  /* 0x000000090c067221 */ /* 0x000fe20000000100 */
[----:B-1----:R-:W-:Y:S01]  /*4fd0*/  FMUL R21, R21, R36 ;  /* 0x0000002415157220 */ /* 0x002fe20000400000 */
[----:B---3--:R-:W-:Y:S01]  /*4fe0*/  FMUL R36, R5, R4 ;  /* 0x0000000405247220 */ /* 0x008fe20000400000 */
[----:B------:R-:W-:Y:S01]  /*4ff0*/  FADD R5, R7, -12583039 ;  /* 0xcb40007f07057421 */ /* 0x000fe20000000000 */
[----:B------:R-:W-:Y:S01]  /*5000*/  FFMA.SAT R9, R6, R13, 0.5 ;  /* 0x3f00000006097423 */ /* 0x000fe2000000200d */
[----:B------:R-:W-:-:S02]  /*5010*/  FADD R4, RZ, R0 ;  /* 0x00000000ff047221 */ /* 0x000fc40000000000 */
[----:B------:R-:W-:Y:S01]  /*5020*/  FFMA R5, R8, 1.4426950216293334961, -R5 ;  /* 0x3fb8aa3b08057823 */ /* 0x000fe20000000805 */
[----:B------:R-:W-:Y:S01]  /*5030*/  FFMA.RM R9, R9, R14, 12582913 ;  /* 0x4b40000109097423 */ /* 0x000fe2000000400e */
[----:B------:R-:W-:Y:S01]  /*5040*/  FADD R4, R4, R3 ;  /* 0x0000000304047221 */ /* 0x000fe20000000000 */
[----:B------:R-:W-:Y:S01]  /*5050*/  SHF.L.U32 R15, R15, 0x17, RZ ;  /* 0x000000170f0f7819 */ /* 0x000fe200000006ff */
[----:B------:R-:W-:Y:S01]  /*5060*/  FFMA R8, R8, 1.925963033500011079e-08, R5 ;  /* 0x32a5706008087823 */ /* 0x000fe20000000005 */
[----:B------:R-:W-:Y:S01]  /*5070*/  FADD R5, R9, -12583039 ;  /* 0xcb40007f09057421 */ /* 0x000fe20000000000 */
[----:B------:R-:W-:Y:S02]  /*5080*/  FADD R4, R4, R25 ;  /* 0x0000001904047221 */ /* 0x000fe40000000000 */
[----:B------:R-:W-:Y:S01]  /*5090*/  FMUL R20, R15, R20 ;  /* 0x000000140f147220 */ /* 0x000fe20000400000 */
[----:B------:R-:W-:Y:S01]  /*50a0*/  FFMA R15, R6, 1.4426950216293334961, -R5 ;  /* 0x3fb8aa3b060f7823 */ /* 0x000fe20000000805 */
[----:B------:R-:W-:-:S04]  /*50b0*/  FADD R5, R4, R27 ;  /* 0x0000001b04057221 */ /* 0x000fc80000000000 */
[----:B------:R-:W-:-:S04]  /*50c0*/  FADD R5, R5, R26 ;  /* 0x0000001a05057221 */ /* 0x000fc80000000000 */
[----:B------:R-:W-:Y:S01]  /*50d0*/  FADD R4, R5, R28 ;  /* 0x0000001c05047221 */ /* 0x000fe20000000000 */
[----:B------:R-:W0:Y:S03]  /*50e0*/  MUFU.EX2 R39, R39 ;  /* 0x0000002700277308 */ /* 0x000e260000000800 */
[----:B------:R-:W-:-:S04]  /*50f0*/  FADD R5, R4, R29 ;  /* 0x0000001d04057221 */ /* 0x000fc80000000000 */
[----:B------:R-:W-:Y:S01]  /*5100*/  FADD R5, R5, R32 ;  /* 0x0000002005057221 */ /* 0x000fe20000000000 */
[----:B------:R-:W-:-:S03]  /*5110*/  FMUL R35, R35, R40 ;  /* 0x0000002823237220 */ /* 0x000fc60000400000 */
[----:B------:R-:W-:Y:S01]  /*5120*/  FADD R4, R5, R30 ;  /* 0x0000001e05047221 */ /* 0x000fe20000000000 */
[----:B------:R1:W2:Y:S03]  /*5130*/  MUFU.EX2 R40, R37 ;  /* 0x0000002500287308 */ /* 0x0002a60000000800 */
[----:B------:R-:W-:Y:S01]  /*5140*/  FADD R4, R4, R31 ;  /* 0x0000001f04047221 */ /* 0x000fe20000000000 */
[----:B------:R-:W-:Y:S01]  /*5150*/  FADD R10, -R12, R10 ;  /* 0x0000000a0c0a7221 */ /* 0x000fe20000000100 */
[----:B-1----:R-:W-:Y:S02]  /*5160*/  SHF.L.U32 R37, R38, 0x17, RZ ;  /* 0x0000001726257819 */ /* 0x002fe400000006ff */
[----:B------:R-:W-:Y:S01]  /*5170*/  SHF.L.U32 R38, R42, 0x17, RZ ;  /* 0x000000172a267819 */ /* 0x000fe200000006ff */
[----:B------:R-:W-:-:S04]  /*5180*/  FADD R5, R4, R33 ;  /* 0x0000002104057221 */ /* 0x000fc80000000000 */
[----:B0-----:R-:W-:Y:S01]  /*5190*/  FMUL R38, R38, R39 ;  /* 0x0000002726267220 */ /* 0x001fe20000400000 */
[-C--:B------:R-:W-:Y:S01]  /*51a0*/  FFMA.SAT R39, R10, R13.reuse, 0.5 ;  /* 0x3f0000000a277423 */ /* 0x080fe2000000200d */
[----:B------:R-:W-:Y:S01]  /*51b0*/  FADD R5, R5, R34 ;  /* 0x0000002205057221 */ /* 0x000fe20000000000 */
[----:B------:R-:W-:Y:S01]  /*51c0*/  SHF.L.U32 R22, R41, 0x17, RZ ;  /* 0x0000001729167819 */ /* 0x000fe200000006ff */
[----:B------:R-:W-:Y:S01]  /*51d0*/  FFMA R15, R6, 1.925963033500011079e-08, R15 ;  /* 0x32a57060060f7823 */ /* 0x000fe2000000000f */
[----:B------:R-:W-:Y:S01]  /*51e0*/  FFMA.RM R41, R39, R14, 12582913 ;  /* 0x4b40000127297423 */ /* 0x000fe2000000400e */
[----:B------:R-:W-:Y:S01]  /*51f0*/  FADD R4, R5, R16 ;  /* 0x0000001005047221 */ /* 0x000fe20000000000 */
[----:B------:R-:W-:Y:S01]  /*5200*/  FADD R6, -R12, R11 ;  /* 0x0000000b0c067221 */ /* 0x000fe20000000100 */
[----:B------:R-:W0:Y:S01]  /*5210*/  MUFU.EX2 R8, R8 ;  /* 0x0000000800087308 */ /* 0x000e220000000800 */
[----:B------:R-:W-:Y:S01]  /*5220*/  FADD R39, R41, -12583039 ;  /* 0xcb40007f29277421 */ /* 0x000fe20000000000 */
[----:B------:R-:W-:Y:S01]  /*5230*/  FADD R4, R4, R17 ;  /* 0x0000001104047221 */ /* 0x000fe20000000000 */
[----:B------:R-:W-:Y:S01]  /*5240*/  FFMA.SAT R11, R6, R13, 0.5 ;  /* 0x3f000000060b7423 */ /* 0x000fe2000000200d */
[----:B--2---:R-:W-:Y:S01]  /*5250*/  FMUL R37, R37, R40 ;  /* 0x0000002825257220 */ /* 0x004fe20000400000 */
[----:B------:R-:W-:Y:S01]  /*5260*/  FFMA R39, R10, 1.4426950216293334961, -R39 ;  /* 0x3fb8aa3b0a277823 */ /* 0x000fe20000000827 */
[----:B------:R-:W-:-:S02]  /*5270*/  FADD R5, R4, R35 ;  /* 0x0000002304057221 */ /* 0x000fc40000000000 */
[----:B------:R-:W1:Y:S01]  /*5280*/  MUFU.EX2 R43, R43 ;  /* 0x0000002b002b7308 */ /* 0x000e620000000800 */
[----:B------:R-:W-:Y:S01]  /*5290*/  FFMA.RM R11, R11, R14, 12582913 ;  /* 0x4b4000010b0b7423 */ /* 0x000fe2000000400e */
[----:B------:R-:W-:Y:S01]  /*52a0*/  FFMA R10, R10, 1.925963033500011079e-08, R39 ;  /* 0x32a570600a0a7823 */ /* 0x000fe20000000027 */
[----:B------:R-:W-:-:S05]  /*52b0*/  FADD R4, R5, R18 ;  /* 0x0000001205047221 */ /* 0x000fca0000000000 */
[----:B------:R-:W2:Y:S01]  /*52c0*/  MUFU.EX2 R40, R15 ;  /* 0x0000000f00287308 */ /* 0x000ea20000000800 */
[----:B------:R-:W-:Y:S01]  /*52d0*/  FADD R39, R11, -12583039 ;  /* 0xcb40007f0b277421 */ /* 0x000fe20000000000 */
[----:B------:R-:W-:Y:S01]  /*52e0*/  FADD R5, R4, R19 ;  /* 0x0000001304057221 */ /* 0x000fe20000000000 */
[----:B------:R-:W-:Y:S02]  /*52f0*/  SHF.L.U32 R7, R7, 0x17, RZ ;  /* 0x0000001707077819 */ /* 0x000fe400000006ff */
[----:B------:R-:W-:Y:S01]  /*5300*/  FFMA R39, R6, 1.4426950216293334961, -R39 ;  /* 0x3fb8aa3b06277823 */ /* 0x000fe20000000827 */
[----:B------:R-:W-:Y:S01]  /*5310*/  SHF.L.U32 R9, R9, 0x17, RZ ;  /* 0x0000001709097819 */ /* 0x000fe200000006ff */
[----:B----4-:R-:W-:Y:S01]  /*5320*/  FADD R48, -R12, R48 ;  /* 0x000000300c307221 */ /* 0x010fe20000000100 */
[----:B------:R-:W-:Y:S01]  /*5330*/  FADD R4, R5, R20 ;  /* 0x0000001405047221 */ /* 0x000fe20000000000 */
[----:B------:R-:W-:Y:S01]  /*5340*/  FFMA R6, R6, 1.925963033500011079e-08, R39 ;  /* 0x32a5706006067823 */ /* 0x000fe20000000027 */
[C---:B------:R-:W-:Y:S01]  /*5350*/  FADD R42, -R12.reuse, R49 ;  /* 0x000000310c2a7221 */ /* 0x040fe20000000100 */
[----:B0-----:R-:W-:Y:S01]  /*5360*/  FMUL R39, R7, R8 ;  /* 0x0000000807277220 */ /* 0x001fe20000400000 */
[----:B------:R-:W-:Y:S01]  /*5370*/  FADD R50, -R12, R50 ;  /* 0x000000320c327221 */ /* 0x000fe20000000100 */
[----:B------:R-:W-:Y:S01]  /*5380*/  FFMA.SAT R7, R48, R13, 0.5 ;  /* 0x3f00000030077423 */ /* 0x000fe2000000200d */
[----:B-1----:R-:W-:Y:S01]  /*5390*/  FMUL R22, R22, R43 ;  /* 0x0000002b16167220 */ /* 0x002fe20000400000 */
[----:B------:R-:W-:Y:S01]  /*53a0*/  FADD R44, -R12, R51 ;  /* 0x000000330c2c7221 */ /* 0x000fe20000000100 */
[----:B------:R-:W-:Y:S01]  /*53b0*/  FADD R5, R4, R21 ;  /* 0x0000001504057221 */ /* 0x000fe20000000000 */
[----:B--2---:R-:W-:Y:S01]  /*53c0*/  FMUL R40, R9, R40 ;  /* 0x0000002809287220 */ /* 0x004fe20000400000 */
[-C--:B------:R-:W-:Y:S01]  /*53d0*/  FFMA.SAT R9, R42, R13.reuse, 0.5 ;  /* 0x3f0000002a097423 */ /* 0x080fe2000000200d */
[-C--:B------:R-:W-:Y:S01]  /*53e0*/  FFMA.SAT R15, R50, R13.reuse, 0.5 ;  /* 0x3f000000320f7423 */ /* 0x080fe2000000200d */
[-C--:B------:R-:W-:Y:S01]  /*53f0*/  FFMA.RM R7, R7, R14.reuse, 12582913 ;  /* 0x4b40000107077423 */ /* 0x080fe2000000400e */
[----:B------:R-:W-:Y:S01]  /*5400*/  FFMA.SAT R13, R44, R13, 0.5 ;  /* 0x3f0000002c0d7423 */ /* 0x000fe2000000200d */
[----:B------:R-:W-:Y:S01]  /*5410*/  FADD R4, R5, R22 ;  /* 0x0000001605047221 */ /* 0x000fe20000000000 */
[-C--:B------:R-:W-:Y:S01]  /*5420*/  FFMA.RM R12, R9, R14.reuse, 12582913 ;  /* 0x4b400001090c7423 */ /* 0x080fe2000000400e */
[----:B------:R-:W-:Y:S01]  /*5430*/  FADD R9, R7, -12583039 ;  /* 0xcb40007f07097421 */ /* 0x000fe20000000000 */
[-C--:B------:R-:W-:Y:S01]  /*5440*/  FFMA.RM R45, R13, R14.reuse, 12582913 ;  /* 0x4b4000010d2d7423 */ /* 0x080fe2000000400e */
[----:B------:R-:W-:Y:S01]  /*5450*/  FADD R5, R4, R23 ;  /* 0x0000001704057221 */ /* 0x000fe20000000000 */
[----:B------:R-:W-:Y:S01]  /*5460*/  FADD R13, R12, -12583039 ;  /* 0xcb40007f0c0d7421 */ /* 0x000fe20000000000 */
[----:B------:R-:W-:Y:S01]  /*5470*/  FFMA.RM R15, R15, R14, 12582913 ;  /* 0x4b4000010f0f7423 */ /* 0x000fe2000000400e */
[----:B------:R-:W0:Y:S01]  /*5480*/  MUFU.EX2 R10, R10 ;  /* 0x0000000a000a7308 */ /* 0x000e220000000800 */
[----:B------:R-:W-:Y:S01]  /*5490*/  FFMA R9, R48, 1.4426950216293334961, -R9 ;  /* 0x3fb8aa3b30097823 */ /* 0x000fe20000000809 */
[----:B------:R-:W-:Y:S01]  /*54a0*/  FADD R4, R5, R36 ;  /* 0x0000002405047221 */ /* 0x000fe20000000000 */
[----:B------:R-:W-:Y:S01]  /*54b0*/  FFMA R13, R42, 1.4426950216293334961, -R13 ;  /* 0x3fb8aa3b2a0d7823 */ /* 0x000fe2000000080d */
[----:B------:R-:W-:Y:S01]  /*54c0*/  FADD R43, R15, -12583039 ;  /* 0xcb40007f0f2b7421 */ /* 0x000fe20000000000 */
[----:B------:R-:W-:Y:S01]  /*54d0*/  FFMA R9, R48, 1.925963033500011079e-08, R9 ;  /* 0x32a5706030097823 */ /* 0x000fe20000000009 */
[----:B------:R-:W-:-:S02]  /*54e0*/  FADD R5, R4, R37 ;  /* 0x0000002504057221 */ /* 0x000fc40000000000 */
[----:B------:R-:W1:Y:S01]  /*54f0*/  MUFU.EX2 R6, R6 ;  /* 0x0000000600067308 */ /* 0x000e620000000800 */
[----:B------:R-:W-:Y:S01]  /*5500*/  FFMA R13, R42, 1.925963033500011079e-08, R13 ;  /* 0x32a570602a0d7823 */ /* 0x000fe2000000000d */
[----:B------:R-:W-:Y:S01]  /*5510*/  FADD R49, R45, -12583039 ;  /* 0xcb40007f2d317421 */ /* 0x000fe20000000000 */
[----:B------:R-:W-:Y:S01]  /*5520*/  FFMA R43, R50, 1.4426950216293334961, -R43 ;  /* 0x3fb8aa3b322b7823 */ /* 0x000fe2000000082b */
[----:B------:R-:W-:Y:S02]  /*5530*/  FADD R4, R5, R38 ;  /* 0x0000002605047221 */ /* 0x000fe40000000000 */
[----:B------:R-:W-:Y:S02]  /*5540*/  FFMA R49, R44, 1.4426950216293334961, -R49 ;  /* 0x3fb8aa3b2c317823 */ /* 0x000fe40000000831 */
[----:B------:R-:W2:Y:S01]  /*5550*/  MUFU.EX2 R8, R9 ;  /* 0x0000000900087308 */ /* 0x000ea20000000800 */
[----:B------:R-:W-:Y:S01]  /*5560*/  FFMA R43, R50, 1.925963033500011079e-08, R43 ;  /* 0x32a57060322b7823 */ /* 0x000fe2000000002b */
[----:B------:R-:W-:Y:S01]  /*5570*/  SHF.L.U32 R41, R41, 0x17, RZ ;  /* 0x0000001729297819 */ /* 0x000fe200000006ff */
[----:B------:R-:W-:Y:S01]  /*5580*/  FADD R5, R4, R39 ;  /* 0x0000002704057221 */ /* 0x000fe20000000000 */
[----:B------:R-:W-:-:S04]  /*5590*/  FFMA R49, R44, 1.925963033500011079e-08, R49 ;  /* 0x32a570602c317823 */ /* 0x000fc80000000031 */
[----:B------:R-:W3:Y:S01]  /*55a0*/  MUFU.EX2 R13, R13 ;  /* 0x0000000d000d7308 */ /* 0x000ee20000000800 */
[----:B------:R-:W-:Y:S01]  /*55b0*/  SHF.L.U32 R11, R11, 0x17, RZ ;  /* 0x000000170b0b7819 */ /* 0x000fe200000006ff */
[----:B0-----:R-:W-:Y:S01]  /*55c0*/  FMUL R41, R41, R10 ;  /* 0x0000000a29297220 */ /* 0x001fe20000400000 */
[----:B------:R-:W-:Y:S01]  /*55d0*/  FADD R4, R5, R40 ;  /* 0x0000002805047221 */ /* 0x000fe20000000000 */
[----:B------:R-:W-:-:S04]  /*55e0*/  SHF.L.U32 R7, R7, 0x17, RZ ;  /* 0x0000001707077819 */ /* 0x000fc800000006ff */
[----:B------:R2:W0:Y:S01]  /*55f0*/  MUFU.EX2 R14, R43 ;  /* 0x0000002b000e7308 */ /* 0x0004220000000800 */
[----:B-1----:R-:W-:Y:S01]  /*5600*/  FMUL R42, R11, R6 ;  /* 0x000000060b2a7220 */ /* 0x002fe20000400000 */
[----:B------:R-:W-:Y:S01]  /*5610*/  FADD R5, R4, R41 ;  /* 0x0000002904057221 */ /* 0x000fe20000000000 */
[----:B------:R-:W-:-:S05]  /*5620*/  SHF.L.U32 R12, R12, 0x17, RZ ;  /* 0x000000170c0c7819 */ /* 0x000fca00000006ff */
[----:B------:R-:W1:Y:S01]  /*5630*/  MUFU.EX2 R49, R49 ;  /* 0x0000003100317308 */ /* 0x000e620000000800 */
[----:B--2---:R-:W-:Y:S01]  /*5640*/  FMUL R43, R7, R8 ;  /* 0x00000008072b7220 */ /* 0x004fe20000400000 */
[----:B------:R-:W-:Y:S01]  /*5650*/  FADD R4, R5, R42 ;  /* 0x0000002a05047221 */ /* 0x000fe20000000000 */
[----:B------:R-:W-:Y:S01]  /*5660*/  SHF.L.U32 R15, R15, 0x17, RZ ;  /* 0x000000170f0f7819 */ /* 0x000fe200000006ff */
[----:B---3--:R-:W-:Y:S02]  /*5670*/  FMUL R44, R12, R13 ;  /* 0x0000000d0c2c7220 */ /* 0x008fe40000400000 */
[----:B------:R-:W-:Y:S01]  /*5680*/  FADD R5, R4, R43 ;  /* 0x0000002b04057221 */ /* 0x000fe20000000000 */
[----:B------:R-:W-:Y:S01]  /*5690*/  SHF.L.U32 R46, R45, 0x17, RZ ;  /* 0x000000172d2e7819 */ /* 0x000fe200000006ff */
[----:B0-----:R-:W-:Y:S02]  /*56a0*/  FMUL R45, R15, R14 ;  /* 0x0000000e0f2d7220 */ /* 0x001fe40000400000 */
[----:B------:R-:W-:-:S04]  /*56b0*/  FADD R4, R5, R44 ;  /* 0x0000002c05047221 */ /* 0x000fc80000000000 */
[----:B------:R-:W-:Y:S01]  /*56c0*/  FADD R13, R4, R45 ;  /* 0x0000002d040d7221 */ /* 0x000fe20000000000 */
[----:B-1----:R-:W-:-:S04]  /*56d0*/  FMUL R46, R46, R49 ;  /* 0x000000312e2e7220 */ /* 0x002fc80000400000 */
        /* <DEDUP_REMOVED lines=10> */
.L_x_192:
[----:B-1----:R-:W-:Y:S01]  /*5780*/  FADD R15, R7, R14 ;  /* 0x0000000e070f7221 */ /* 0x002fe20000000000 */
[----:B------:R-:W-:Y:S03]  /*5790*/  BSSY.RECONVERGENT B2, `(.L_x_73) ;  /* 0x000000e000027945 */ /* 0x000fe60003800200 */
[----:B------:R-:W1:Y:S08]  /*57a0*/  MUFU.RCP R4, R15 ;  /* 0x0000000f00047308 */ /* 0x000e700000001000 */
[----:B------:R-:W2:Y:S01]  /*57b0*/  FCHK P0, R0, R15 ;  /* 0x0000000f00007302 */ /* 0x000ea20000000000 */
[----:B-1----:R-:W-:-:S04]  /*57c0*/  FFMA R5, -R15, R4, 1 ;  /* 0x3f8000000f057423 */ /* 0x002fc80000000104 */
[----:B------:R-:W-:-:S04]  /*57d0*/  FFMA R5, R4, R5, R4 ;  /* 0x0000000504057223 */ /* 0x000fc80000000004 */
[----:B------:R-:W-:-:S04]  /*57e0*/  FFMA R8, R0, R5, RZ ;  /* 0x0000000500087223 */ /* 0x000fc800000000ff */
[----:B------:R-:W-:-:S04]  /*57f0*/  FFMA R4, -R15, R8, R0 ;  /* 0x000000080f047223 */ /* 0x000fc80000000100 */
[----:B------:R-:W-:Y:S01]  /*5800*/  FFMA R8, R5, R4, R8 ;  /* 0x0000000405087223 */ /* 0x000fe20000000008 */
[----:B--2---:R-:W-:Y:S06]  /*5810*/  @!P0 BRA `(.L_x_74) ;  /* 0x0000000000148947 */ /* 0x004fec0003800000 */
[----:B------:R-:W-:Y:S02]  /*5820*/  MOV R11, R0 ;  /* 0x00000000000b7202 */ /* 0x000fe40000000f00 */
[----:B------:R-:W-:Y:S02]  /*5830*/  MOV R12, R15 ;  /* 0x0000000f000c7202 */ /* 0x000fe40000000f00 */
[----:B------:R-:W-:-:S07]  /*5840*/  MOV R14, 0x5860 ;  /* 0x00005860000e7802 */ /* 0x000fce0000000f00 */
[----:B0-----:R-:W-:Y:S05]  /*5850*/  CALL.REL.NOINC `($__internal_0_$__cuda_sm3x_div_rn_noftz_f32_slowpath) ;  /* 0x00000064008c7944 */ /* 0x001fea0003c00000 */
[----:B------:R-:W-:-:S07]  /*5860*/  MOV R8, R11 ;  /* 0x0000000b00087202 */ /* 0x000fce0000000f00 */
.L_x_74:
[----:B------:R-:W-:Y:S05]  /*5870*/  BSYNC.RECONVERGENT B2 ;  /* 0x0000000000027941 */ /* 0x000fea0003800200 */
.L_x_73:
[----:B------:R-:W1:Y:S01]  /*5880*/  MUFU.RCP R0, R15 ;  /* 0x0000000f00007308 */ /* 0x000e620000001000 */
[----:B------:R-:W-:Y:S07]  /*5890*/  BSSY.RECONVERGENT B2, `(.L_x_75) ;  /* 0x000000d000027945 */ /* 0x000fee0003800200 */
        /* <DEDUP_REMOVED lines=12> */
.L_x_76:
[----:B------:R-:W-:Y:S05]  /*5960*/  BSYNC.RECONVERGENT B2 ;  /* 0x0000000000027941 */ /* 0x000fea0003800200 */
.L_x_75:
        /* <DEDUP_REMOVED lines=14> */
.L_x_78:
[----:B------:R-:W-:Y:S05]  /*5a50*/  BSYNC.RECONVERGENT B2 ;  /* 0x0000000000027941 */ /* 0x000fea0003800200 */
.L_x_77:
        /* <DEDUP_REMOVED lines=13> */
.L_x_80:
[----:B------:R-:W-:Y:S05]  /*5b30*/  BSYNC.RECONVERGENT B2 ;  /* 0x0000000000027941 */ /* 0x000fea0003800200 */
.L_x_79:
[----:B------:R-:W1:Y:S01]  /*5b40*/  MUFU.RCP R3, R15 ;  /* 0x0000000f00037308 */ /* 0x000e620000001000 */
[----:B------:R2:W-:Y:S01]  /*5b50*/  STL.128 [R1], R8 ;  /* 0x0000000801007387 */ /* 0x0005e20000100c00 */
[----:B------:R-:W-:Y:S06]  /*5b60*/  BSSY.RECONVERGENT B2, `(.L_x_81) ;  /* 0x000000d000027945 */ /* 0x000fec0003800200 */
[----:B------:R-:W3:Y:S01]  /*5b70*/  FCHK P0, R26, R15 ;  /* 0x0000000f1a007302 */ /* 0x000ee20000000000 */
[----:B-1----:R-:W-:-:S04]  /*5b80*/  FFMA R0, -R15, R3, 1 ;  /* 0x3f8000000f007423 */ /* 0x002fc80000000103 */
[----:B------:R-:W-:-:S04]  /*5b90*/  FFMA R0, R3, R0, R3 ;  /* 0x0000000003007223 */ /* 0x000fc80000000003 */
[----:B------:R-:W-:-:S04]  /*5ba0*/  FFMA R3, R26, R0, RZ ;  /* 0x000000001a037223 */ /* 0x000fc800000000ff */
[----:B------:R-:W-:-:S04]  /*5bb0*/  FFMA R4, -R15, R3, R26 ;  /* 0x000000030f047223 */ /* 0x000fc8000000011a */
[----:B------:R-:W-:Y:S01]  /*5bc0*/  FFMA R4, R0, R4, R3 ;  /* 0x0000000400047223 */ /* 0x000fe20000000003 */
[----:B--23--:R-:W-:Y:S06]  /*5bd0*/  @!P0 BRA `(.L_x_82) ;  /* 0x0000000000148947 */ /* 0x00cfec0003800000 */
[----:B------:R-:W-:Y:S02]  /*5be0*/  MOV R11, R26 ;  /* 0x0000001a000b7202 */ /* 0x000fe40000000f00 */
[----:B------:R-:W-:Y:S02]  /*5bf0*/  MOV R12, R15 ;  /* 0x0000000f000c7202 */ /* 0x000fe40000000f00 */
[----:B------:R-:W-:-:S07]  /*5c00*/  MOV R14, 0x5c20 ;  /* 0x00005c20000e7802 */ /* 0x000fce0000000f00 */
[----:B0-----:R-:W-:Y:S05]  /*5c10*/  CALL.REL.NOINC `($__internal_0_$__cuda_sm3x_div_rn_noftz_f32_slowpath) ;  /* 0x00000060009c7944 */ /* 0x001fea0003c00000 */
[----:B------:R-:W-:-:S07]  /*5c20*/  MOV R4, R11 ;  /* 0x0000000b00047202 */ /* 0x000fce0000000f00 */
.L_x_82:
[----:B------:R-:W-:Y:S05]  /*5c30*/  BSYNC.RECONVERGENT B2 ;  /* 0x0000000000027941 */ /* 0x000fea0003800200 */
.L_x_81:
        /* <DEDUP_REMOVED lines=14> */
.L_x_84:
[----:B------:R-:W-:Y:S05]  /*5d20*/  BSYNC.RECONVERGENT B2 ;  /* 0x0000000000027941 */ /* 0x000fea0003800200 */
.L_x_83:
[----:B------:R-:W1:Y:S01]  /*5d30*/  MUFU.RCP R0, R15 ;  /* 0x0000000f00007308 */ /* 0x000e620000001000 */
[----:B------:R-:W-:Y:S07]  /*5d40*/  BSSY.RECONVERGENT B2, `(.L_x_85) ;  /* 0x000000d000027945 */ /* 0x000fee0003800200 */
[----:B------:R-:W2:Y:S01]  /*5d50*/  FCHK P0, R29, R15 ;  /* 0x0000000f1d007302 */ /* 0x000ea20000000000 */
[----:B-1----:R-:W-:-:S04]  /*5d60*/  FFMA R3, -R15, R0, 1 ;  /* 0x3f8000000f037423 */ /* 0x002fc80000000100 */
[----:B0-----:R-:W-:-:S04]  /*5d70*/  FFMA R7, R0, R3, R0 ;  /* 0x0000000300077223 */ /* 0x001fc80000000000 */
[----:B------:R-:W-:-:S04]  /*5d80*/  FFMA R6, R29, R7, RZ ;  /* 0x000000071d067223 */ /* 0x000fc800000000ff */
[----:B------:R-:W-:-:S04]  /*5d90*/  FFMA R3, -R15, R6, R29 ;  /* 0x000000060f037223 */ /* 0x000fc8000000011d */
[----:B------:R-:W-:Y:S01]  /*5da0*/  FFMA R6, R7, R3, R6 ;  /* 0x0000000307067223 */ /* 0x000fe20000000006 */
[----:B--2---:R-:W-:Y:S06]  /*5db0*/  @!P0 BRA `(.L_x_86) ;  /* 0x0000000000148947 */ /* 0x004fec0003800000 */
[----:B------:R-:W-:Y:S02]  /*5dc0*/  MOV R11, R29 ;  /* 0x0000001d000b7202 */ /* 0x000fe40000000f00 */
[----:B------:R-:W-:Y:S02]  /*5dd0*/  MOV R12, R15 ;  /* 0x0000000f000c7202 */ /* 0x000fe40000000f00 */
[----:B------:R-:W-:-:S07]  /*5de0*/  MOV R14, 0x5e00 ;  /* 0x00005e00000e7802 */ /* 0x000fce0000000f00 */
[----:B------:R-:W-:Y:S05]  /*5df0*/  CALL.REL.NOINC `($__internal_0_$__cuda_sm3x_div_rn_noftz_f32_slowpath) ;  /* 0x0000006000247944 */ /* 0x000fea0003c00000 */
[----:B------:R-:W-:-:S07]  /*5e00*/  MOV R6, R11 ;  /* 0x0000000b00067202 */ /* 0x000fce0000000f00 */
.L_x_86:
[----:B------:R-:W-:Y:S05]  /*5e10*/  BSYNC.RECONVERGENT B2 ;  /* 0x0000000000027941 */ /* 0x000fea0003800200 */
.L_x_85:
        /* <DEDUP_REMOVED lines=14> */
.L_x_88:
[----:B------:R-:W-:Y:S05]  /*5f00*/  BSYNC.RECONVERGENT B2 ;  /* 0x0000000000027941 */ /* 0x000fea0003800200 */
.L_x_87:
[----:B------:R-:W0:Y:S01]  /*5f10*/  MUFU.RCP R3, R15 ;  /* 0x0000000f00037308 */ /* 0x000e220000001000 */
[----:B------:R1:W-:Y:S01]  /*5f20*/  STL.128 [R1+0x10], R4 ;  /* 0x0000100401007387 */ /* 0x0003e20000100c00 */
[----:B------:R-:W-:Y:S06]  /*5f30*/  BSSY.RECONVERGENT B2, `(.L_x_89) ;  /* 0x000000d000027945 */ /* 0x000fec0003800200 */
[----:B------:R-:W2:Y:S01]  /*5f40*/  FCHK P0, R30, R15 ;  /* 0x0000000f1e007302 */ /* 0x000ea20000000000 */
[----:B0-----:R-:W-:-:S04]  /*5f50*/  FFMA R0, -R15, R3, 1 ;  /* 0x3f8000000f007423 */ /* 0x001fc80000000103 */
[----:B------:R-:W-:-:S04]  /*5f60*/  FFMA R0, R3, R0, R3 ;  /* 0x0000000003007223 */ /* 0x000fc80000000003 */
[----:B------:R-:W-:-:S04]  /*5f70*/  FFMA R3, R30, R0, RZ ;  /* 0x000000001e037223 */ /* 0x000fc800000000ff */
[----:B------:R-:W-:-:S04]  /*5f80*/  FFMA R8, -R15, R3, R30 ;  /* 0x000000030f087223 */ /* 0x000fc8000000011e */
[----:B------:R-:W-:Y:S01]  /*5f90*/  FFMA R8, R0, R8, R3 ;  /* 0x0000000800087223 */ /* 0x000fe20000000003 */
[----:B-12---:R-:W-:Y:S06]  /*5fa0*/  @!P0 BRA `(.L_x_90) ;  /* 0x0000000000148947 */ /* 0x006fec0003800000 */
[----:B------:R-:W-:Y:S02]  /*5fb0*/  MOV R11, R30 ;  /* 0x0000001e000b7202 */ /* 0x000fe40000000f00 */
[----:B------:R-:W-:Y:S02]  /*5fc0*/  MOV R12, R15 ;  /* 0x0000000f000c7202 */ /* 0x000fe40000000f00 */
[----:B------:R-:W-:-:S07]  /*5fd0*/  MOV R14, 0x5ff0 ;  /* 0x00005ff0000e7802 */ /* 0x000fce0000000f00 */
[----:B------:R-:W-:Y:S05]  /*5fe0*/  CALL.REL.NOINC `($__internal_0_$__cuda_sm3x_div_rn_noftz_f32_slowpath) ;  /* 0x0000005c00a87944 */ /* 0x000fea0003c00000 */
[----:B------:R-:W-:-:S07]  /*5ff0*/  MOV R8, R11 ;  /* 0x0000000b00087202 */ /* 0x000fce0000000f00 */
.L_x_90:
[----:B------:R-:W-:Y:S05]  /*6000*/  BSYNC.RECONVERGENT B2 ;  /* 0x0000000000027941 */ /* 0x000fea0003800200 */
.L_x_89:
        /* <DEDUP_REMOVED lines=14> */
.L_x_92:
[----:B------:R-:W-:Y:S05]  /*60f0*/  BSYNC.RECONVERGENT B2 ;  /* 0x0000000000027941 */ /* 0x000fea0003800200 */
.L_x_91:
        /* <DEDUP_REMOVED lines=14> */
.L_x_94:
[----:B------:R-:W-:Y:S05]  /*61e0*/  BSYNC.RECONVERGENT B2 ;  /* 0x0000000000027941 */ /* 0x000fea0003800200 */
.L_x_93:
        /* <DEDUP_REMOVED lines=13> */
.L_x_96:
[----:B------:R-:W-:Y:S05]  /*62c0*/  BSYNC.RECONVERGENT B2 ;  /* 0x0000000000027941 */ /* 0x000fea0003800200 */
.L_x_95:
        /* <DEDUP_REMOVED lines=15> */
.L_x_98:
[----:B------:R-:W-:Y:S05]  /*63c0*/  BSYNC.RECONVERGENT B2 ;  /* 0x0000000000027941 */ /* 0x000fea0003800200 */
.L_x_97:
        /* <DEDUP_REMOVED lines=14> */
.L_x_100:
[----:B------:R-:W-:Y:S05]  /*64b0*/  BSYNC.RECONVERGENT B2 ;  /* 0x0000000000027941 */ /* 0x000fea0003800200 */
.L_x_99:
        /* <DEDUP_REMOVED lines=14> */
.L_x_102:
[----:B------:R-:W-:Y:S05]  /*65a0*/  BSYNC.RECONVERGENT B2 ;  /* 0x0000000000027941 */ /* 0x000fea0003800200 */
.L_x_101:
        /* <DEDUP_REMOVED lines=14> */
.L_x_104:
[----:B------:R-:W-:Y:S05]  /*6690*/  BSYNC.RECONVERGENT B2 ;  /* 0x0000000000027941 */ /* 0x000fea0003800200 */
.L_x_103:
        /* <DEDUP_REMOVED lines=15> */
.L_x_106:
[----:B------:R-:W-:Y:S05]  /*6790*/  BSYNC.RECONVERGENT B2 ;  /* 0x0000000000027941 */ /* 0x000fea0003800200 */
.L_x_105:
        /* <DEDUP_REMOVED lines=14> */
.L_x_108:
[----:B------:R-:W-:Y:S05]  /*6880*/  BSYNC.RECONVERGENT B2 ;  /* 0x0000000000027941 */ /* 0x000fea0003800200 */
.L_x_107:
        /* <DEDUP_REMOVED lines=14> */
.L_x_110:
[----:B------:R-:W-:Y:S05]  /*6970*/  BSYNC.RECONVERGENT B2 ;  /* 0x0000000000027941 */ /* 0x000fea0003800200 */
.L_x_109:
        /* <DEDUP_REMOVED lines=13> */
.L_x_112:
[----:B------:R-:W-:Y:S05]  /*6a50*/  BSYNC.RECONVERGENT B2 ;  /* 0x0000000000027941 */ /* 0x000fea0003800200 */
.L_x_111:
        /* <DEDUP_REMOVED lines=15> */
.L_x_114:
[----:B------:R-:W-:Y:S05]  /*6b50*/  BSYNC.RECONVERGENT B2 ;  /* 0x0000000000027941 */ /* 0x000fea0003800200 */
.L_x_113:
        /* <DEDUP_REMOVED lines=14> */
.L_x_116:
[----:B------:R-:W-:Y:S05]  /*6c40*/  BSYNC.RECONVERGENT B2 ;  /* 0x0000000000027941 */ /* 0x000fea0003800200 */
.L_x_115:
        /* <DEDUP_REMOVED lines=14> */
.L_x_118:
[----:B------:R-:W-:Y:S05]  /*6d30*/  BSYNC.RECONVERGENT B2 ;  /* 0x0000000000027941 */ /* 0x000fea0003800200 */
.L_x_117:
        /* <DEDUP_REMOVED lines=14> */
.L_x_120:
[----:B------:R-:W-:Y:S05]  /*6e20*/  BSYNC.RECONVERGENT B2 ;  /* 0x0000000000027941 */ /* 0x000fea0003800200 */
.L_x_119:
        /* <DEDUP_REMOVED lines=15> */
.L_x_122:
[----:B------:R-:W-:Y:S05]  /*6f20*/  BSYNC.RECONVERGENT B2 ;  /* 0x0000000000027941 */ /* 0x000fea0003800200 */
.L_x_121:
        /* <DEDUP_REMOVED lines=14> */
.L_x_124:
[----:B------:R-:W-:Y:S05]  /*7010*/  BSYNC.RECONVERGENT B2 ;  /* 0x0000000000027941 */ /* 0x000fea0003800200 */
.L_x_123:
        /* <DEDUP_REMOVED lines=14> */
.L_x_126:
[----:B------:R-:W-:Y:S05]  /*7100*/  BSYNC.RECONVERGENT B2 ;  /* 0x0000000000027941 */ /* 0x000fea0003800200 */
.L_x_125:
        /* <DEDUP_REMOVED lines=13> */
.L_x_128:
[----:B------:R-:W-:Y:S05]  /*71e0*/  BSYNC.RECONVERGENT B2 ;  /* 0x0000000000027941 */ /* 0x000fea0003800200 */
.L_x_127:
        /* <DEDUP_REMOVED lines=15> */
.L_x_130:
[----:B------:R-:W-:Y:S05]  /*72e0*/  BSYNC.RECONVERGENT B2 ;  /* 0x0000000000027941 */ /* 0x000fea0003800200 */
.L_x_129:
        /* <DEDUP_REMOVED lines=14> */
.L_x_132:
[----:B------:R-:W-:Y:S05]  /*73d0*/  BSYNC.RECONVERGENT B2 ;  /* 0x0000000000027941 */ /* 0x000fea0003800200 */
.L_x_131:
        /* <DEDUP_REMOVED lines=14> */
.L_x_134:
[----:B------:R-:W-:Y:S05]  /*74c0*/  BSYNC.RECONVERGENT B2 ;  /* 0x0000000000027941 */ /* 0x000fea0003800200 */
.L_x_133:
        /* <DEDUP_REMOVED lines=14> */
.L_x_136:
[----:B------:R-:W-:Y:S05]  /*75b0*/  BSYNC.RECONVERGENT B2 ;  /* 0x0000000000027941 */ /* 0x000fea0003800200 */
.L_x_135:
[----:B------:R0:W-:Y:S01]  /*75c0*/  STL.128 [R1+0x70], R4 ;  /* 0x0000700401007387 */ /* 0x0001e20000100c00 */
[----:B------:R-:W-:Y:S01]  /*75d0*/  HFMA2 R3, -RZ, RZ, 0, 0 ;  /* 0x00000000ff037431 */ /* 0x000fe200000001ff */
[----:B------:R-:W-:Y:S06]  /*75e0*/  @!P2 BRA `(.L_x_137) ;  /* 0x0000000c0058a947 */ /* 0x000fec0003800000 */
[----:B------:R-:W-:Y:S01]  /*75f0*/  BSSY.RECONVERGENT B6, `(.L_x_138) ;  /* 0x00000d4000067945 */ /* 0x000fe20003800200 */
[----:B------:R-:W-:-:S07]  /*7600*/  MOV R17, RZ ;  /* 0x000000ff00117202 */ /* 0x000fce0000000f00 */
.L_x_155:
[----:B------:R-:W-:Y:S01]  /*7610*/  ISETP.NE.AND P0, PT, R56, RZ, PT ;  /* 0x000000ff3800720c */ /* 0x000fe20003f05270 */
[----:B------:R-:W-:Y:S01]  /*7620*/  BSSY.RECONVERGENT B7, `(.L_x_139) ;  /* 0x0000018000077945 */ /* 0x000fe20003800200 */
[C---:B------:R-:W-:Y:S02]  /*7630*/  LEA R23, R17.reuse, R54, 0x8 ;  /* 0x0000003611177211 */ /* 0x040fe400078e40ff */
[C---:B------:R-:W-:Y:S02]  /*7640*/  SHF.L.U32 R22, R17.reuse, 0x3, RZ ;  /* 0x0000000311167819 */ /* 0x040fe400000006ff */
[----:B------:R-:W-:Y:S02]  /*7650*/  IADD3 R17, PT, PT, R17, 0x4, RZ ;  /* 0x0000000411117810 */ /* 0x000fe40007ffe0ff */
[----:B------:R-:W-:Y:S02]  /*7660*/  LEA R16, R22, UR41, 0x2 ;  /* 0x0000002916107c11 */ /* 0x000fe4000f8e10ff */
[----:B------:R-:W-:-:S04]  /*7670*/  ISETP.NE.AND P1, PT, R17, UR42, PT ;  /* 0x0000002a11007c0c */ /* 0x000fc8000bf25270 */
[----:B------:R-:W-:Y:S01]  /*7680*/  P2R R25, PR, RZ, 0x2 ;  /* 0x00000002ff197803 */ /* 0x000fe20000000000 */
[----:B-1234-:R-:W-:Y:S08]  /*7690*/  @!P0 BRA `(.L_x_140) ;  /* 0x0000000000408947 */ /* 0x01eff00003800000 */
[----:B------:R-:W2:Y:S01]  /*76a0*/  LDL R0, [R16+0x4] ;  /* 0x0000040010007983 */ /* 0x000ea20000100800 */
[----:B------:R-:W-:Y:S01]  /*76b0*/  MOV R3, 0x0 ;  /* 0x0000000000037802 */ /* 0x000fe20000000f00 */
[----:B------:R-:W1:Y:S02]  /*76c0*/  LDCU.64 UR6, c[0x4][0x10] ;  /* 0x01000200ff0677ac */ /* 0x000e640008000a00 */
[----:B------:R3:W-:Y:S01]  /*76d0*/  STL.64 [R2+0x8], R22 ;  /* 0x0000081602007387 */ /* 0x0007e20000100a00 */
[----:B------:R3:W4:Y:S01]  /*76e0*/  LDC.64 R10, c[0x4][R3] ;  /* 0x01000000030a7b82 */ /* 0x0007220000000a00 */
[----:B------:R-:W-:-:S04]  /*76f0*/  UIADD3 UR5, UP0, UPT, UR38, 0x80, URZ ;  /* 0x0000008026057890 */ /* 0x000fc8000ff1e0ff */
[----:B------:R-:W-:Y:S02]  /*7700*/  UIADD3.X UR4, UPT, UPT, URZ, UR39, URZ, UP0, !UPT ;  /* 0x00000027ff047290 */ /* 0x000fe400087fe4ff */
[----:B------:R-:W-:-:S04]  /*7710*/  MOV R24, UR5 ;  /* 0x0000000500187c02 */ /* 0x000fc80008000f00 */
[----:B0-----:R-:W-:Y:S02]  /*7720*/  MOV R6, R24 ;  /* 0x0000001800067202 */ /* 0x001fe40000000f00 */
[----:B------:R-:W-:Y:S02]  /*7730*/  MOV R7, UR4 ;  /* 0x0000000400077c02 */ /* 0x000fe40008000f00 */
[----:B-1----:R-:W-:Y:S02]  /*7740*/  MOV R4, UR6 ;  /* 0x0000000600047c02 */ /* 0x002fe40008000f00 */
[----:B------:R-:W-:Y:S01]  /*7750*/  MOV R5, UR7 ;  /* 0x0000000700057c02 */ /* 0x000fe20008000f00 */
[----:B--2---:R-:W0:Y:S02]  /*7760*/  F2F.F64.F32 R8, R0 ;  /* 0x0000000000087310 */ /* 0x004e240000201800 */
[----:B0---4-:R3:W-:Y:S04]  /*7770*/  STL.64 [R2], R8 ;  /* 0x0000000802007387 */ /* 0x0117e80000100a00 */
[----:B------:R-:W-:-:S07]  /*7780*/  LEPC R20, `(.L_x_140) ;  /* 0x000000001014794e */ /* 0x000fce0000000000 */
[----:B---3--:R-:W-:Y:S05]  /*7790*/  CALL.ABS.NOINC R10 ;  /* 0x000000000a007343 */ /* 0x008fea0003c00000 */
.L_x_140:
[----:B------:R-:W-:Y:S05]  /*77a0*/  BSYNC.RECONVERGENT B7 ;  /* 0x0000000000077941 */ /* 0x000fea0003800200 */
.L_x_139:
[----:B------:R-:W1:Y:S01]  /*77b0*/  LDCU UR4, c[0x0][0x3a0] ;  /* 0x00007400ff0477ac */ /* 0x000e620008000800 */
[----:B------:R-:W-:Y:S01]  /*77c0*/  BSSY.RECONVERGENT B7, `(.L_x_141) ;  /* 0x000001b000077945 */ /* 0x000fe20003800200 */
[----:B-1----:R-:W-:-:S13]  /*77d0*/  ISETP.GE.AND P0, PT, R23, UR4, PT ;  /* 0x0000000417007c0c */ /* 0x002fda000bf06270 */
[----:B------:R-:W-:Y:S05]  /*77e0*/  @P0 BRA `(.L_x_142) ;  /* 0x0000000000600947 */ /* 0x000fea0003800000 */
[----:B------:R-:W2:Y:S01]  /*77f0*/  LDL.128 R8, [R16] ;  /* 0x0000000010087983 */ /* 0x000ea20000100c00 */
[----:B------:R-:W0:Y:S01]  /*7800*/  LDCU.64 UR4, c[0x0][0x388] ;  /* 0x00007100ff0477ac */ /* 0x000e220008000a00 */
[----:B------:R-:W-:Y:S02]  /*7810*/  ISETP.NE.AND P6, PT, R55, RZ, PT ;  /* 0x000000ff3700720c */ /* 0x000fe40003fc5270 */
[----:B------:R-:W2:Y:S01]  /*7820*/  LDL.128 R12, [R16+0x10] ;  /* 0x00001000100c7983 */ /* 0x000ea20000100c00 */
[----:B------:R-:W-:-:S04]  /*7830*/  IADD3 R0, P0, PT, R52, R23, RZ ;  /* 0x0000001734007210 */ /* 0x000fc80007f1e0ff */
[----:B------:R-:W-:Y:S02]  /*7840*/  IADD3.X R3, PT, PT, RZ, R53, RZ, P0, !PT ;  /* 0x00000035ff037210 */ /* 0x000fe400007fe4ff */
[----:B0-----:R-:W-:-:S04]  /*7850*/  LEA R4, P0, R0, UR4, 0x2 ;  /* 0x0000000400047c11 */ /* 0x001fc8000f8010ff */
[----:B------:R-:W-:-:S05]  /*7860*/  LEA.HI.X R5, R0, UR5, R3, 0x2, P0 ;  /* 0x0000000500057c11 */ /* 0x000fca00080f1403 */
[----:B--2---:R1:W-:Y:S01]  /*7870*/  STG.E.ENL2.256 desc[UR36][R4.64], R8, R12 ;  /* 0xf8000008040c797f */ /* 0x0043e2000f121824 */
[----:B------:R-:W-:Y:S05]  /*7880*/  @!P6 BRA `(.L_x_142) ;  /* 0x000000000038e947 */ /* 0x000fea0003800000 */
[----:B-1----:R-:W0:Y:S01]  /*7890*/  F2F.F64.F32 R8, R9 ;  /* 0x0000000900087310 */ /* 0x002e220000201800 */
[----:B------:R-:W-:Y:S01]  /*78a0*/  MOV R0, 0x0 ;  /* 0x0000000000007802 */ /* 0x000fe20000000f00 */
[----:B------:R-:W1:Y:S03]  /*78b0*/  LDCU.64 UR4, c[0x4][0x18] ;  /* 0x01000300ff0477ac */ /* 0x000e660008000a00 */
[----:B------:R2:W3:Y:S01]  /*78c0*/  LDC.64 R10, c[0x4][R0] ;  /* 0x01000000000a7b82 */ /* 0x0004e20000000a00 */
[----:B------:R-:W-:-:S04]  /*78d0*/  UIADD3 UR7, UP0, UPT, UR38, 0x80, URZ ;  /* 0x0000008026077890 */ /* 0x000fc8000ff1e0ff */
[----:B------:R-:W-:Y:S02]  /*78e0*/  UIADD3.X UR6, UPT, UPT, URZ, UR39, URZ, UP0, !UPT ;  /* 0x00000027ff067290 */ /* 0x000fe400087fe4ff */
[----:B------:R-:W-:Y:S01]  /*78f0*/  MOV R24, UR7 ;  /* 0x0000000700187c02 */ /* 0x000fe20008000f00 */
[----:B0-----:R2:W-:Y:S03]  /*7900*/  STL.64 [R2], R8 ;  /* 0x0000000802007387 */ /* 0x0015e60000100a00 */
[----:B------:R-:W-:Y:S02]  /*7910*/  MOV R6, R24 ;  /* 0x0000001800067202 */ /* 0x000fe40000000f00 */
[----:B------:R-:W-:Y:S02]  /*7920*/  MOV R7, UR6 ;  /* 0x0000000600077c02 */ /* 0x000fe40008000f00 */
[----:B-1----:R-:W-:-:S02]  /*7930*/  MOV R4, UR4 ;  /* 0x0000000400047c02 */ /* 0x002fc40008000f00 */
[----:B------:R-:W-:-:S07]  /*7940*/  MOV R5, UR5 ;  /* 0x0000000500057c02 */ /* 0x000fce0008000f00 */
[----:B------:R-:W-:-:S07]  /*7950*/  LEPC R20, `(.L_x_142) ;  /* 0x000000001014794e */ /* 0x000fce0000000000 */
[----:B--23--:R-:W-:Y:S05]  /*7960*/  CALL.ABS.NOINC R10 ;  /* 0x000000000a007343 */ /* 0x00cfea0003c00000 */
.L_x_142:
[----:B------:R-:W-:Y:S05]  /*7970*/  BSYNC.RECONVERGENT B7 ;  /* 0x0000000000077941 */ /* 0x000fea0003800200 */
.L_x_141:
[----:B------:R-:W-:Y:S01]  /*7980*/  ISETP.NE.AND P6, PT, R56, RZ, PT ;  /* 0x000000ff3800720c */ /* 0x000fe20003fc5270 */
[----:B------:R-:W-:Y:S01]  /*7990*/  BSSY.RECONVERGENT B7, `(.L_x_143) ;  /* 0x0000014000077945 */ /* 0x000fe20003800200 */
[----:B------:R-:W-:-:S11]  /*79a0*/  IADD3 R19, PT, PT, R23, 0x100, RZ ;  /* 0x0000010017137810 */ /* 0x000fd60007ffe0ff */
[----:B------:R-:W-:Y:S05]  /*79b0*/  @!P6 BRA `(.L_x_144) ;  /* 0x000000000044e947 */ /* 0x000fea0003800000 */
[----:B------:R-:W2:Y:S01]  /*79c0*/  LDL R0, [R16+0x24] ;  /* 0x0000240010007983 */ /* 0x000ea20000100800 */
[----:B------:R-:W-:Y:S01]  /*79d0*/  IADD3 R18, PT, PT, R22, 0x8, RZ ;  /* 0x0000000816127810 */ /* 0x000fe20007ffe0ff */
[----:B------:R-:W3:Y:S01]  /*79e0*/  LDCU.64 UR6, c[0x4][0x10] ;  /* 0x01000200ff0677ac */ /* 0x000ee20008000a00 */
[----:B------:R-:W-:-:S03]  /*79f0*/  MOV R3, 0x0 ;  /* 0x0000000000037802 */ /* 0x000fc60000000f00 */
[----:B------:R4:W-:Y:S01]  /*7a00*/  STL.64 [R2+0x8], R18 ;  /* 0x0000081202007387 */ /* 0x0009e20000100a00 */
[----:B-1----:R4:W1:Y:S01]  /*7a10*/  LDC.64 R10, c[0x4][R3] ;  /* 0x01000000030a7b82 */ /* 0x0028620000000a00 */
[----:B------:R-:W-:-:S04]  /*7a20*/  UIADD3 UR5, UP0, UPT, UR38, 0x80, URZ ;  /* 0x0000008026057890 */ /* 0x000fc8000ff1e0ff */
[----:B------:R-:W-:Y:S02]  /*7a30*/  UIADD3.X UR4, UPT, UPT, URZ, UR39, URZ, UP0, !UPT ;  /* 0x00000027ff047290 */ /* 0x000fe400087fe4ff */
[----:B------:R-:W-:-:S04]  /*7a40*/  MOV R24, UR5 ;  /* 0x0000000500187c02 */ /* 0x000fc80008000f00 */
[----:B0-----:R-:W-:Y:S02]  /*7a50*/  MOV R6, R24 ;  /* 0x0000001800067202 */ /* 0x001fe40000000f00 */
[----:B---3--:R-:W-:Y:S02]  /*7a60*/  MOV R4, UR6 ;  /* 0x0000000600047c02 */ /* 0x008fe40008000f00 */
[----:B------:R-:W-:Y:S02]  /*7a70*/  MOV R5, UR7 ;  /* 0x0000000700057c02 */ /* 0x000fe40008000f00 */
[----:B------:R-:W-:Y:S01]  /*7a80*/  MOV R7, UR4 ;  /* 0x0000000400077c02 */ /* 0x000fe20008000f00 */
[----:B--2---:R-:W0:Y:S02]  /*7a90*/  F2F.F64.F32 R8, R0 ;  /* 0x0000000000087310 */ /* 0x004e240000201800 */
[----:B01----:R4:W-:Y:S04]  /*7aa0*/  STL.64 [R2], R8 ;  /* 0x0000000802007387 */ /* 0x0039e80000100a00 */
[----:B------:R-:W-:-:S07]  /*7ab0*/  LEPC R20, `(.L_x_144) ;  /* 0x000000001014794e */ /* 0x000fce0000000000 */
[----:B----4-:R-:W-:Y:S05]  /*7ac0*/  CALL.ABS.NOINC R10 ;  /* 0x000000000a007343 */ /* 0x010fea0003c00000 */
.L_x_144:
[----:B------:R-:W-:Y:S05]  /*7ad0*/  BSYNC.RECONVERGENT B7 ;  /* 0x0000000000077941 */ /* 0x000fea0003800200 */
.L_x_143:
[----:B------:R-:W2:Y:S01]  /*7ae0*/  LDCU UR4, c[0x0][0x3a0] ;  /* 0x00007400ff0477ac */ /* 0x000ea20008000800 */
[----:B------:R-:W-:Y:S01]  /*7af0*/  BSSY.RECONVERGENT B7, `(.L_x_145) ;  /* 0x000001b000077945 */ /* 0x000fe20003800200 */
[----:B--2---:R-:W-:-:S13]  /*7b00*/  ISETP.GE.AND P0, PT, R19, UR4, PT ;  /* 0x0000000413007c0c */ /* 0x004fda000bf06270 */
[----:B------:R-:W-:Y:S05]  /*7b10*/  @P0 BRA `(.L_x_146) ;  /* 0x0000000000600947 */ /* 0x000fea0003800000 */
[----:B-1----:R-:W2:Y:S01]  /*7b20*/  LDL.128 R8, [R16+0x20] ;  /* 0x0000200010087983 */ /* 0x002ea20000100c00 */
        /* <DEDUP_REMOVED lines=9> */
[----:B--2---:R-:W0:Y:S01]  /*7bc0*/  F2F.F64.F32 R8, R9 ;  /* 0x0000000900087310 */ /* 0x004e220000201800 */
        /* <DEDUP_REMOVED lines=13> */
.L_x_146:
[----:B------:R-:W-:Y:S05]  /*7ca0*/  BSYNC.RECONVERGENT B7 ;  /* 0x0000000000077941 */ /* 0x000fea0003800200 */
.L_x_145:
[----:B------:R-:W-:Y:S01]  /*7cb0*/  ISETP.NE.AND P6, PT, R56, RZ, PT ;  /* 0x000000ff3800720c */ /* 0x000fe20003fc5270 */
[----:B------:R-:W-:Y:S01]  /*7cc0*/  BSSY.RECONVERGENT B7, `(.L_x_147) ;  /* 0x0000014000077945 */ /* 0x000fe20003800200 */
[----:B------:R-:W-:-:S11]  /*7cd0*/  IADD3 R19, PT, PT, R23, 0x200, RZ ;  /* 0x0000020017137810 */ /* 0x000fd60007ffe0ff */
[----:B------:R-:W-:Y:S05]  /*7ce0*/  @!P6 BRA `(.L_x_148) ;  /* 0x000000000044e947 */ /* 0x000fea0003800000 */
[----:B------:R-:W3:Y:S01]  /*7cf0*/  LDL R0, [R16+0x44] ;  /* 0x0000440010007983 */ /* 0x000ee20000100800 */
[----:B------:R-:W-:Y:S01]  /*7d00*/  IADD3 R18, PT, PT, R22, 0x10, RZ ;  /* 0x0000001016127810 */ /* 0x000fe20007ffe0ff */
[----:B------:R-:W4:Y:S01]  /*7d10*/  LDCU.64 UR6, c[0x4][0x10] ;  /* 0x01000200ff0677ac */ /* 0x000f220008000a00 */
[----:B------:R-:W-:-:S03]  /*7d20*/  MOV R3, 0x0 ;  /* 0x0000000000037802 */ /* 0x000fc60000000f00 */
[----:B------:R0:W-:Y:S01]  /*7d30*/  STL.64 [R2+0x8], R18 ;  /* 0x0000081202007387 */ /* 0x0001e20000100a00 */
[----:B-12---:R1:W2:Y:S01]  /*7d40*/  LDC.64 R10, c[0x4][R3] ;  /* 0x01000000030a7b82 */ /* 0x0062a20000000a00 */
[----:B------:R-:W-:-:S04]  /*7d50*/  UIADD3 UR5, UP0, UPT, UR38, 0x80, URZ ;  /* 0x0000008026057890 */ /* 0x000fc8000ff1e0ff */
[----:B------:R-:W-:Y:S02]  /*7d60*/  UIADD3.X UR4, UPT, UPT, URZ, UR39, URZ, UP0, !UPT ;  /* 0x00000027ff047290 */ /* 0x000fe400087fe4ff */
[----:B------:R-:W-:-:S04]  /*7d70*/  MOV R24, UR5 ;  /* 0x0000000500187c02 */ /* 0x000fc80008000f00 */
[----:B0-----:R-:W-:Y:S02]  /*7d80*/  MOV R6, R24 ;  /* 0x0000001800067202 */ /* 0x001fe40000000f00 */
[----:B----4-:R-:W-:Y:S02]  /*7d90*/  MOV R4, UR6 ;  /* 0x0000000600047c02 */ /* 0x010fe40008000f00 */
[----:B------:R-:W-:Y:S02]  /*7da0*/  MOV R5, UR7 ;  /* 0x0000000700057c02 */ /* 0x000fe40008000f00 */
[----:B------:R-:W-:Y:S01]  /*7db0*/  MOV R7, UR4 ;  /* 0x0000000400077c02 */ /* 0x000fe20008000f00 */
[----:B---3--:R-:W0:Y:S02]  /*7dc0*/  F2F.F64.F32 R8, R0 ;  /* 0x0000000000087310 */ /* 0x008e240000201800 */
[----:B0-2---:R1:W-:Y:S04]  /*7dd0*/  STL.64 [R2], R8 ;  /* 0x0000000802007387 */ /* 0x0053e80000100a00 */
[----:B------:R-:W-:-:S07]  /*7de0*/  LEPC R20, `(.L_x_148) ;  /* 0x000000001014794e */ /* 0x000fce0000000000 */
[----:B-1----:R-:W-:Y:S05]  /*7df0*/  CALL.ABS.NOINC R10 ;  /* 0x000000000a007343 */ /* 0x002fea0003c00000 */
.L_x_148:
[----:B------:R-:W-:Y:S05]  /*7e00*/  BSYNC.RECONVERGENT B7 ;  /* 0x0000000000077941 */ /* 0x000fea0003800200 */
.L_x_147:
[----:B------:R-:W3:Y:S01]  /*7e10*/  LDCU UR4, c[0x0][0x3a0] ;  /* 0x00007400ff0477ac */ /* 0x000ee20008000800 */
[----:B------:R-:W-:Y:S01]  /*7e20*/  BSSY.RECONVERGENT B7, `(.L_x_149) ;  /* 0x000001b000077945 */ /* 0x000fe20003800200 */
[----:B---3--:R-:W-:-:S13]  /*7e30*/  ISETP.GE.AND P0, PT, R19, UR4, PT ;  /* 0x0000000413007c0c */ /* 0x008fda000bf06270 */
[----:B------:R-:W-:Y:S05]  /*7e40*/  @P0 BRA `(.L_x_150) ;  /* 0x0000000000600947 */ /* 0x000fea0003800000 */
[----:B-12---:R-:W2:Y:S01]  /*7e50*/  LDL.128 R8, [R16+0x40] ;  /* 0x0000400010087983 */ /* 0x006ea20000100c00 */
        /* <DEDUP_REMOVED lines=9> */
[----:B---3--:R-:W0:Y:S01]  /*7ef0*/  F2F.F64.F32 R8, R9 ;  /* 0x0000000900087310 */ /* 0x008e220000201800 */
        /* <DEDUP_REMOVED lines=13> */
.L_x_150:
[----:B------:R-:W-:Y:S05]  /*7fd0*/  BSYNC.RECONVERGENT B7 ;  /* 0x0000000000077941 */ /* 0x000fea0003800200 */
.L_x_149:
[----:B------:R-:W-:Y:S01]  /*7fe0*/  ISETP.NE.AND P6, PT, R56, RZ, PT ;  /* 0x000000ff3800720c */ /* 0x000fe20003fc5270 */
[----:B------:R-:W-:Y:S01]  /*7ff0*/  BSSY.RECONVERGENT B7, `(.L_x_151) ;  /* 0x0000014000077945 */ /* 0x000fe20003800200 */
[----:B------:R-:W-:-:S11]  /*8000*/  IADD3 R19, PT, PT, R23, 0x300, RZ ;  /* 0x0000030017137810 */ /* 0x000fd60007ffe0ff */
[----:B------:R-:W-:Y:S05]  /*8010*/  @!P6 BRA `(.L_x_152) ;  /* 0x000000000044e947 */ /* 0x000fea0003800000 */
[----:B------:R-:W4:Y:S01]  /*8020*/  LDL R0, [R16+0x64] ;  /* 0x0000640010007983 */ /* 0x000f220000100800 */
[----:B------:R-:W-:Y:S01]  /*8030*/  IADD3 R18, PT, PT, R22, 0x18, RZ ;  /* 0x0000001816127810 */ /* 0x000fe20007ffe0ff */
[----:B------:R-:W5:Y:S01]  /*8040*/  LDCU.64 UR6, c[0x4][0x10] ;  /* 0x01000200ff0677ac */ /* 0x000f620008000a00 */
[----:B------:R-:W-:-:S03]  /*8050*/  MOV R3, 0x0 ;  /* 0x0000000000037802 */ /* 0x000fc60000000f00 */
[----:B------:R0:W-:Y:S01]  /*8060*/  STL.64 [R2+0x8], R18 ;  /* 0x0000081202007387 */ /* 0x0001e20000100a00 */
[----:B-123--:R1:W2:Y:S01]  /*8070*/  LDC.64 R10, c[0x4][R3] ;  /* 0x01000000030a7b82 */ /* 0x00e2a20000000a00 */
[----:B------:R-:W-:-:S04]  /*8080*/  UIADD3 UR5, UP0, UPT, UR38, 0x80, URZ ;  /* 0x0000008026057890 */ /* 0x000fc8000ff1e0ff */
[----:B------:R-:W-:Y:S02]  /*8090*/  UIADD3.X UR4, UPT, UPT, URZ, UR39, URZ, UP0, !UPT ;  /* 0x00000027ff047290 */ /* 0x000fe400087fe4ff */
[----:B------:R-:W-:-:S04]  /*80a0*/  MOV R24, UR5 ;  /* 0x0000000500187c02 */ /* 0x000fc80008000f00 */
[----:B0-----:R-:W-:Y:S02]  /*80b0*/  MOV R6, R24 ;  /* 0x0000001800067202 */ /* 0x001fe40000000f00 */
[----:B-----5:R-:W-:Y:S02]  /*80c0*/  MOV R4, UR6 ;  /* 0x0000000600047c02 */ /* 0x020fe40008000f00 */
[----:B------:R-:W-:Y:S02]  /*80d0*/  MOV R5, UR7 ;  /* 0x0000000700057c02 */ /* 0x000fe40008000f00 */
[----:B------:R-:W-:Y:S01]  /*80e0*/  MOV R7, UR4 ;  /* 0x0000000400077c02 */ /* 0x000fe20008000f00 */
[----:B----4-:R-:W0:Y:S02]  /*80f0*/  F2F.F64.F32 R8, R0 ;  /* 0x0000000000087310 */ /* 0x010e240000201800 */
[----:B0-2---:R1:W-:Y:S04]  /*8100*/  STL.64 [R2], R8 ;  /* 0x0000000802007387 */ /* 0x0053e80000100a00 */
[----:B------:R-:W-:-:S07]  /*8110*/  LEPC R20, `(.L_x_152) ;  /* 0x000000001014794e */ /* 0x000fce0000000000 */
[----:B-1----:R-:W-:Y:S05]  /*8120*/  CALL.ABS.NOINC R10 ;  /* 0x000000000a007343 */ /* 0x002fea0003c00000 */
.L_x_152:
[----:B------:R-:W-:Y:S05]  /*8130*/  BSYNC.RECONVERGENT B7 ;  /* 0x0000000000077941 */ /* 0x000fea0003800200 */
.L_x_151:
[----:B------:R-:W4:Y:S01]  /*8140*/  LDCU UR4, c[0x0][0x3a0] ;  /* 0x00007400ff0477ac */ /* 0x000f220008000800 */
[----:B------:R-:W-:Y:S01]  /*8150*/  BSSY.RECONVERGENT B7, `(.L_x_153) ;  /* 0x000001b000077945 */ /* 0x000fe20003800200 */
[----:B----4-:R-:W-:-:S13]  /*8160*/  ISETP.GE.AND P0, PT, R19, UR4, PT ;  /* 0x0000000413007c0c */ /* 0x010fda000bf06270 */
[----:B------:R-:W-:Y:S05]  /*8170*/  @P0 BRA `(.L_x_154) ;  /* 0x0000000000600947 */ /* 0x000fea0003800000 */
[----:B-123--:R-:W2:Y:S01]  /*8180*/  LDL.128 R8, [R16+0x60] ;  /* 0x0000600010087983 */ /* 0x00eea20000100c00 */
        /* <DEDUP_REMOVED lines=9> */
[----:B----4-:R-:W0:Y:S01]  /*8220*/  F2F.F64.F32 R8, R9 ;  /* 0x0000000900087310 */ /* 0x010e220000201800 */
        /* <DEDUP_REMOVED lines=13> */
.L_x_154:
[----:B------:R-:W-:Y:S05]  /*8300*/  BSYNC.RECONVERGENT B7 ;  /* 0x0000000000077941 */ /* 0x000fea0003800200 */
.L_x_153:
[----:B------:R-:W-:-:S13]  /*8310*/  ISETP.NE.AND P6, PT, R25, RZ, PT ;  /* 0x000000ff1900720c */ /* 0x000fda0003fc5270 */
[----:B------:R-:W-:Y:S05]  /*8320*/  @P6 BRA `(.L_x_155) ;  /* 0xfffffff000b86947 */ /* 0x000fea000383ffff */
[----:B------:R-:W-:Y:S05]  /*8330*/  BSYNC.RECONVERGENT B6 ;  /* 0x0000000000067941 */ /* 0x000fea0003800200 */
.L_x_138:
[----:B------:R-:W-:-:S07]  /*8340*/  MOV R3, UR42 ;  /* 0x0000002a00037c02 */ /* 0x000fce0008000f00 */
.L_x_137:
[----:B------:R-:W-:-:S09]  /*8350*/  UISETP.NE.AND UP0, UPT, UR40, URZ, UPT ;  /* 0x000000ff2800728c */ /* 0x000fd2000bf05270 */
[----:B------:R-:W-:Y:S05]  /*8360*/  BRA.U !UP0, `(.L_x_156) ;  /* 0x0000000908787547 */ /* 0x000fea000b800000 */
[----:B------:R-:W-:Y:S01]  /*8370*/  ISETP.NE.AND P0, PT, R56, RZ, PT ;  /* 0x000000ff3800720c */ /* 0x000fe20003f05270 */
[----:B------:R-:W-:Y:S01]  /*8380*/  BSSY.RECONVERGENT B6, `(.L_x_157) ;  /* 0x0000015000067945 */ /* 0x000fe20003800200 */
[C---:B------:R-:W-:Y:S02]  /*8390*/  SHF.L.U32 R22, R3.reuse, 0x3, RZ ;  /* 0x0000000303167819 */ /* 0x040fe400000006ff */
[----:B------:R-:W-:Y:S02]  /*83a0*/  LEA R23, R3, R54, 0x8 ;  /* 0x0000003603177211 */ /* 0x000fe400078e40ff */
[----:B------:R-:W-:-:S07]  /*83b0*/  LEA R16, R22, UR41, 0x2 ;  /* 0x0000002916107c11 */ /* 0x000fce000f8e10ff */
[----:B------:R-:W-:Y:S05]  /*83c0*/  @!P0 BRA `(.L_x_158) ;  /* 0x0000000000408947 */ /* 0x000fea0003800000 */
[----:B------:R-:W5:Y:S01]  /*83d0*/  LDL R0, [R16+0x4] ;  /* 0x0000040010007983 */ /* 0x000f620000100800 */
[----:B------:R-:W-:Y:S01]  /*83e0*/  MOV R3, 0x0 ;  /* 0x0000000000037802 */ /* 0x000fe20000000f00 */
[----:B------:R-:W0:Y:S02]  /*83f0*/  LDCU.64 UR6, c[0x4][0x10] ;  /* 0x01000200ff0677ac */ /* 0x000e240008000a00 */
[----:B------:R0:W-:Y:S01]  /*8400*/  STL.64 [R2+0x8], R22 ;  /* 0x0000081602007387 */ /* 0x0001e20000100a00 */
[----:B-1234-:R1:W2:Y:S01]  /*8410*/  LDC.64 R10, c[0x4][R3] ;  /* 0x01000000030a7b82 */ /* 0x01e2a20000000a00 */
[----:B------:R-:W-:-:S04]  /*8420*/  UIADD3 UR5, UP0, UPT, UR38, 0x80, URZ ;  /* 0x0000008026057890 */ /* 0x000fc8000ff1e0ff */
[----:B------:R-:W-:Y:S02]  /*8430*/  UIADD3.X UR4, UPT, UPT, URZ, UR39, URZ, UP0, !UPT ;  /* 0x00000027ff047290 */ /* 0x000fe400087fe4ff */
[----:B------:R-:W-:-:S04]  /*8440*/  MOV R24, UR5 ;  /* 0x0000000500187c02 */ /* 0x000fc80008000f00 */
[----:B0-----:R-:W-:Y:S02]  /*8450*/  MOV R6, R24 ;  /* 0x0000001800067202 */ /* 0x001fe40000000f00 */
[----:B------:R-:W-:Y:S02]  /*8460*/  MOV R7, UR4 ;  /* 0x0000000400077c02 */ /* 0x000fe40008000f00 */
[----:B------:R-:W-:Y:S02]  /*8470*/  MOV R4, UR6 ;  /* 0x0000000600047c02 */ /* 0x000fe40008000f00 */
[----:B------:R-:W-:Y:S01]  /*8480*/  MOV R5, UR7 ;  /* 0x0000000700057c02 */ /* 0x000fe20008000f00 */
[----:B-----5:R-:W0:Y:S02]  /*8490*/  F2F.F64.F32 R8, R0 ;  /* 0x0000000000087310 */ /* 0x020e240000201800 */
[----:B0-2---:R1:W-:Y:S04]  /*84a0*/  STL.64 [R2], R8 ;  /* 0x0000000802007387 */ /* 0x0053e80000100a00 */
[----:B------:R-:W-:-:S07]  /*84b0*/  LEPC R20, `(.L_x_158) ;  /* 0x000000001014794e */ /* 0x000fce0000000000 */
[----:B-1----:R-:W-:Y:S05]  /*84c0*/  CALL.ABS.NOINC R10 ;  /* 0x000000000a007343 */ /* 0x002fea0003c00000 */
.L_x_158:
[----:B------:R-:W-:Y:S05]  /*84d0*/  BSYNC.RECONVERGENT B6 ;  /* 0x0000000000067941 */ /* 0x000fea0003800200 */
.L_x_157:
[----:B------:R-:W5:Y:S01]  /*84e0*/  LDCU UR4, c[0x0][0x3a0] ;  /* 0x00007400ff0477ac */ /* 0x000f620008000800 */
[----:B------:R-:W-:Y:S01]  /*84f0*/  BSSY.RECONVERGENT B6, `(.L_x_159) ;  /* 0x000001b000067945 */ /* 0x000fe20003800200 */
[----:B-----5:R-:W-:-:S13]  /*8500*/  ISETP.GE.AND P0, PT, R23, UR4, PT ;  /* 0x0000000417007c0c */ /* 0x020fda000bf06270 */
[----:B------:R-:W-:Y:S05]  /*8510*/  @P0 BRA `(.L_x_160) ;  /* 0x0000000000600947 */ /* 0x000fea0003800000 */
[----:B-1234-:R-:W2:Y:S01]  /*8520*/  LDL.128 R8, [R16] ;  /* 0x0000000010087983 */ /* 0x01eea20000100c00 */
        /* <DEDUP_REMOVED lines=9> */
[----:B0-----:R-:W0:Y:S01]  /*85c0*/  F2F.F64.F32 R8, R9 ;  /* 0x0000000900087310 */ /* 0x001e220000201800 */
        /* <DEDUP_REMOVED lines=13> */
.L_x_160:
[----:B------:R-:W-:Y:S05]  /*86a0*/  BSYNC.RECONVERGENT B6 ;  /* 0x0000000000067941 */ /* 0x000fea0003800200 */
.L_x_159:
[----:B------:R-:W-:Y:S01]  /*86b0*/  UISETP.NE.AND UP0, UPT, UR40, 0x1, UPT ;  /* 0x000000012800788c */ /* 0x000fe2000bf05270 */
[----:B------:R-:W-:Y:S08]  /*86c0*/  BSSY.RECONVERGENT B6, `(.L_x_156) ;  /* 0x0000068000067945 */ /* 0x000ff00003800200 */
[----:B------:R-:W-:Y:S05]  /*86d0*/  BRA.U !UP0, `(.L_x_161) ;  /* 0x0000000508987547 */ /* 0x000fea000b800000 */
[----:B------:R-:W-:Y:S01]  /*86e0*/  ISETP.NE.AND P6, PT, R56, RZ, PT ;  /* 0x000000ff3800720c */ /* 0x000fe20003fc5270 */
[----:B------:R-:W-:Y:S01]  /*86f0*/  BSSY.RECONVERGENT B7, `(.L_x_162) ;  /* 0x0000014000077945 */ /* 0x000fe20003800200 */
[----:B------:R-:W-:-:S11]  /*8700*/  IADD3 R19, PT, PT, R23, 0x100, RZ ;  /* 0x0000010017137810 */ /* 0x000fd60007ffe0ff */
[----:B------:R-:W-:Y:S05]  /*8710*/  @!P6 BRA `(.L_x_163) ;  /* 0x000000000044e947 */ /* 0x000fea0003800000 */
[----:B------:R-:W5:Y:S01]  /*8720*/  LDL R0, [R16+0x24] ;  /* 0x0000240010007983 */ /* 0x000f620000100800 */
[----:B------:R-:W-:Y:S01]  /*8730*/  IADD3 R18, PT, PT, R22, 0x8, RZ ;  /* 0x0000000816127810 */ /* 0x000fe20007ffe0ff */
[----:B------:R-:W0:Y:S01]  /*8740*/  LDCU.64 UR6, c[0x4][0x10] ;  /* 0x01000200ff0677ac */ /* 0x000e220008000a00 */
[----:B------:R-:W-:-:S03]  /*8750*/  MOV R3, 0x0 ;  /* 0x0000000000037802 */ /* 0x000fc60000000f00 */
[----:B------:R5:W-:Y:S01]  /*8760*/  STL.64 [R2+0x8], R18 ;  /* 0x0000081202007387 */ /* 0x000be20000100a00 */
[----:B01234-:R0:W1:Y:S01]  /*8770*/  LDC.64 R10, c[0x4][R3] ;  /* 0x01000000030a7b82 */ /* 0x01f0620000000a00 */
[----:B------:R-:W-:-:S04]  /*8780*/  UIADD3 UR5, UP0, UPT, UR38, 0x80, URZ ;  /* 0x0000008026057890 */ /* 0x000fc8000ff1e0ff */
[----:B------:R-:W-:Y:S02]  /*8790*/  UIADD3.X UR4, UPT, UPT, URZ, UR39, URZ, UP0, !UPT ;  /* 0x00000027ff047290 */ /* 0x000fe400087fe4ff */
[----:B------:R-:W-:-:S04]  /*87a0*/  MOV R24, UR5 ;  /* 0x0000000500187c02 */ /* 0x000fc80008000f00 */
[----:B------:R-:W-:Y:S02]  /*87b0*/  MOV R6, R24 ;  /* 0x0000001800067202 */ /* 0x000fe40000000f00 */
[----:B------:R-:W-:Y:S02]  /*87c0*/  MOV R4, UR6 ;  /* 0x0000000600047c02 */ /* 0x000fe40008000f00 */
[----:B------:R-:W-:Y:S02]  /*87d0*/  MOV R5, UR7 ;  /* 0x0000000700057c02 */ /* 0x000fe40008000f00 */
[----:B------:R-:W-:Y:S01]  /*87e0*/  MOV R7, UR4 ;  /* 0x0000000400077c02 */ /* 0x000fe20008000f00 */
[----:B-----5:R-:W2:Y:S02]  /*87f0*/  F2F.F64.F32 R8, R0 ;  /* 0x0000000000087310 */ /* 0x020ea40000201800 */
[----:B-12---:R0:W-:Y:S04]  /*8800*/  STL.64 [R2], R8 ;  /* 0x0000000802007387 */ /* 0x0061e80000100a00 */
[----:B------:R-:W-:-:S07]  /*8810*/  LEPC R20, `(.L_x_163) ;  /* 0x000000001014794e */ /* 0x000fce0000000000 */
[----:B0-----:R-:W-:Y:S05]  /*8820*/  CALL.ABS.NOINC R10 ;  /* 0x000000000a007343 */ /* 0x001fea0003c00000 */
.L_x_163:
[----:B------:R-:W-:Y:S05]  /*8830*/  BSYNC.RECONVERGENT B7 ;  /* 0x0000000000077941 */ /* 0x000fea0003800200 */
.L_x_162:
[----:B------:R-:W5:Y:S01]  /*8840*/  LDCU UR4, c[0x0][0x3a0] ;  /* 0x00007400ff0477ac */ /* 0x000f620008000800 */
[----:B------:R-:W-:Y:S01]  /*8850*/  BSSY.RECONVERGENT B7, `(.L_x_164) ;  /* 0x000001b000077945 */ /* 0x000fe20003800200 */
[----:B-----5:R-:W-:-:S13]  /*8860*/  ISETP.GE.AND P0, PT, R19, UR4, PT ;  /* 0x0000000413007c0c */ /* 0x020fda000bf06270 */
[----:B------:R-:W-:Y:S05]  /*8870*/  @P0 BRA `(.L_x_165) ;  /* 0x0000000000600947 */ /* 0x000fea0003800000 */
[----:B01234-:R-:W2:Y:S01]  /*8880*/  LDL.128 R8, [R16+0x20] ;  /* 0x0000200010087983 */ /* 0x01fea20000100c00 */
        /* <DEDUP_REMOVED lines=23> */
.L_x_165:
[----:B------:R-:W-:Y:S05]  /*8a00*/  BSYNC.RECONVERGENT B7 ;  /* 0x0000000000077941 */ /* 0x000fea0003800200 */
.L_x_164:
[----:B------:R-:W-:-:S09]  /*8a10*/  UISETP.NE.AND UP0, UPT, UR40, 0x2, UPT ;  /* 0x000000022800788c */ /* 0x000fd2000bf05270 */
[----:B------:R-:W-:Y:S05]  /*8a20*/  BRA.U !UP0, `(.L_x_161) ;  /* 0x0000000108c47547 */ /* 0x000fea000b800000 */
[----:B------:R-:W-:Y:S01]  /*8a30*/  ISETP.NE.AND P6, PT, R56, RZ, PT ;  /* 0x000000ff3800720c */ /* 0x000fe20003fc5270 */
[----:B------:R-:W-:Y:S01]  /*8a40*/  BSSY.RECONVERGENT B7, `(.L_x_166) ;  /* 0x0000016000077945 */ /* 0x000fe20003800200 */
[----:B------:R-:W-:-:S04]  /*8a50*/  IADD3 R23, PT, PT, R23, 0x200, RZ ;  /* 0x0000020017177810 */ /* 0x000fc80007ffe0ff */
[----:B------:R-:W-:-:S04]  /*8a60*/  IADD3 R52, P0, PT, R52, R23, RZ ;  /* 0x0000001734347210 */ /* 0x000fc80007f1e0ff */
[----:B------:R-:W-:-:S03]  /*8a70*/  IADD3.X R53, PT, PT, RZ, R53, RZ, P0, !PT ;  /* 0x00000035ff357210 */ /* 0x000fc600007fe4ff */
[----:B------:R-:W-:Y:S06]  /*8a80*/  @!P6 BRA `(.L_x_167) ;  /* 0x000000000044e947 */ /* 0x000fec0003800000 */
        /* <DEDUP_REMOVED lines=17> */
.L_x_167:
[----:B------:R-:W-:Y:S05]  /*8ba0*/  BSYNC.RECONVERGENT B7 ;  /* 0x0000000000077941 */ /* 0x000fea0003800200 */
.L_x_166:
[----:B------:R-:W5:Y:S02]  /*8bb0*/  LDCU UR4, c[0x0][0x3a0] ;  /* 0x00007400ff0477ac */ /* 0x000f640008000800 */
[----:B-----5:R-:W-:-:S13]  /*8bc0*/  ISETP.GE.AND P0, PT, R23, UR4, PT ;  /* 0x0000000417007c0c */ /* 0x020fda000bf06270 */
[----:B------:R-:W-:Y:S05]  /*8bd0*/  @P0 BRA `(.L_x_161) ;  /* 0x0000000000580947 */ /* 0x000fea0003800000 */
[----:B01234-:R-:W2:Y:S01]  /*8be0*/  LDL.128 R8, [R16+0x40] ;  /* 0x0000400010087983 */ /* 0x01fea20000100c00 */
[----:B------:R-:W0:Y:S01]  /*8bf0*/  LDCU.64 UR4, c[0x0][0x388] ;  /* 0x00007100ff0477ac */ /* 0x000e220008000a00 */
[----:B------:R-:W-:Y:S02]  /*8c00*/  ISETP.NE.AND P6, PT, R55, RZ, PT ;  /* 0x000000ff3700720c */ /* 0x000fe40003fc5270 */
[----:B------:R-:W2:Y:S01]  /*8c10*/  LDL.128 R12, [R16+0x50] ;  /* 0x00005000100c7983 */ /* 0x000ea20000100c00 */
        /* <DEDUP_REMOVED lines=18> */
.L_x_161:
[----:B------:R-:W-:Y:S05]  /*8d40*/  BSYNC.RECONVERGENT B6 ;  /* 0x0000000000067941 */ /* 0x000fea0003800200 */
.L_x_156:
[----:B------:R-:W5:Y:S01]  /*8d50*/  LDC R0, c[0x0][0x370] ;  /* 0x0000dc00ff007b82 */ /* 0x000f620000000800 */
[----:B------:R-:W1:Y:S01]  /*8d60*/  LDCU UR4, c[0x0][0x39c] ;  /* 0x00007380ff0477ac */ /* 0x000e620008000800 */
[----:B-----5:R-:W-:-:S04]  /*8d70*/  LEA R47, R0, R47, 0x3 ;  /* 0x0000002f002f7211 */ /* 0x020fc800078e18ff */
[----:B-1----:R-:W-:-:S13]  /*8d80*/  ISETP.GE.AND P0, PT, R47, UR4, PT ;  /* 0x000000042f007c0c */ /* 0x002fda000bf06270 */
[----:B------:R-:W-:Y:S05]  /*8d90*/  @!P0 BRA `(.L_x_168) ;  /* 0xffffffa800208947 */ /* 0x000fea000383ffff */
[----:B------:R-:W-:Y:S05]  /*8da0*/  EXIT ;  /* 0x000000000000794d */ /* 0x000fea0003800000 */
.L_x_1:
[----:B------:R-:W-:Y:S01]  /*8db0*/  HFMA2 R12, -RZ, RZ, 0, 9.5367431640625e-07 ;  /* 0x00000010ff0c7431 */ /* 0x000fe200000001ff */
[----:B------:R-:W-:Y:S01]  /*8dc0*/  BSSY B0, `(.L_x_169) ;  /* 0x0000006000007945 */ /* 0x000fe20003800000 */
[----:B------:R-:W-:Y:S02]  /*8dd0*/  MOV R11, 0x1f ;  /* 0x0000001f000b7802 */ /* 0x000fe40000000f00 */
[----:B------:R-:W-:-:S07]  /*8de0*/  MOV R15, 0xffffffff ;  /* 0xffffffff000f7802 */ /* 0x000fce0000000f00 */
[----:B------:R-:W-:Y:S05]  /*8df0*/  WARPSYNC.COLLECTIVE R15, `(.L_x_170) ;  /* 0x000000000f087348 */ /* 0x000fea0003c00000 */
[----:B------:R0:W1:Y:S02]  /*8e00*/  SHFL.BFLY P6, R14, R13, R12, R11 ;  /* 0x0c00000c0d0e7389 */ /* 0x00006400000c000b */
[----:B01----:R-:W-:Y:S05]  /*8e10*/  ENDCOLLECTIVE ;  /* 0x000000000000791b */ /* 0x003fea0003800000 */
.L_x_170:
[----:B------:R-:W-:Y:S05]  /*8e20*/  BSYNC B0 ;  /* 0x0000000000007941 */ /* 0x000fea0003800000 */
.L_x_169:
[----:B------:R-:W-:Y:S01]  /*8e30*/  HFMA2 R12, -RZ, RZ, 0, 4.76837158203125e-07 ;  /* 0x00000008ff0c7431 */ /* 0x000fe200000001ff */
[----:B------:R-:W-:Y:S02]  /*8e40*/  FMNMX R13, R14, -1.06110956800000000000e+09, !PT ;  /* 0xce7cfcfd0e0d7809 */ /* 0x000fe40007800000 */
[----:B------:R-:W-:Y:S02]  /*8e50*/  MOV R11, 0x1f ;  /* 0x0000001f000b7802 */ /* 0x000fe40000000f00 */
[----:B------:R-:W-:-:S07]  /*8e60*/  MOV R15, 0xffffffff ;  /* 0xffffffff000f7802 */ /* 0x000fce0000000f00 */
[----:B------:R-:W-:Y:S05]  /*8e70*/  WARPSYNC.COLLECTIVE R15, `(.L_x_171) ;  /* 0x000000000f087348 */ /* 0x000fea0003c00000 */
[----:B------:R0:W1:Y:S02]  /*8e80*/  SHFL.BFLY P6, R14, R13, R12, R11 ;  /* 0x0c00000c0d0e7389 */ /* 0x00006400000c000b */
[----:B01----:R-:W-:Y:S05]  /*8e90*/  ENDCOLLECTIVE ;  /* 0x000000000000791b */ /* 0x003fea0003800000 */
.L_x_171:
[----:B------:R-:W-:Y:S01]  /*8ea0*/  HFMA2 R12, -RZ, RZ, 0, 2.384185791015625e-07 ;  /* 0x00000004ff0c7431 */ /* 0x000fe200000001ff */
[----:B------:R-:W-:-:S04]  /*8eb0*/  FMNMX R0, R13, R14, !PT ;  /* 0x0000000e0d007209 */ /* 0x000fc80007800000 */
[----:B------:R-:W-:-:S07]  /*8ec0*/  MOV R13, R0 ;  /* 0x00000000000d7202 */ /* 0x000fce0000000f00 */
[----:B------:R-:W-:Y:S05]  /*8ed0*/  WARPSYNC.COLLECTIVE R15, `(.L_x_172) ;  /* 0x000000000f087348 */ /* 0x000fea0003c00000 */
[----:B------:R0:W1:Y:S02]  /*8ee0*/  SHFL.BFLY P6, R14, R13, R12, R11 ;  /* 0x0c00000c0d0e7389 */ /* 0x00006400000c000b */
[----:B01----:R-:W-:Y:S05]  /*8ef0*/  ENDCOLLECTIVE ;  /* 0x000000000000791b */ /* 0x003fea0003800000 */
.L_x_172:
[----:B------:R-:W-:Y:S01]  /*8f00*/  HFMA2 R12, -RZ, RZ, 0, 1.1920928955078125e-07 ;  /* 0x00000002ff0c7431 */ /* 0x000fe200000001ff */
[----:B------:R-:W-:-:S04]  /*8f10*/  FMNMX R2, R0, R14, !PT ;  /* 0x0000000e00027209 */ /* 0x000fc80007800000 */
[----:B------:R-:W-:-:S07]  /*8f20*/  MOV R13, R2 ;  /* 0x00000002000d7202 */ /* 0x000fce0000000f00 */
[----:B------:R-:W-:Y:S05]  /*8f30*/  WARPSYNC.COLLECTIVE R15, `(.L_x_173) ;  /* 0x000000000f087348 */ /* 0x000fea0003c00000 */
[----:B------:R0:W1:Y:S02]  /*8f40*/  SHFL.BFLY P6, R14, R13, R12, R11 ;  /* 0x0c00000c0d0e7389 */ /* 0x00006400000c000b */
[----:B01----:R-:W-:Y:S05]  /*8f50*/  ENDCOLLECTIVE ;  /* 0x000000000000791b */ /* 0x003fea0003800000 */
.L_x_173:
[----:B------:R-:W-:Y:S01]  /*8f60*/  HFMA2 R12, -RZ, RZ, 0, 5.9604644775390625e-08 ;  /* 0x00000001ff0c7431 */ /* 0x000fe200000001ff */
[----:B------:R-:W-:-:S04]  /*8f70*/  FMNMX R3, R2, R14, !PT ;  /* 0x0000000e02037209 */ /* 0x000fc80007800000 */
[----:B------:R-:W-:-:S07]  /*8f80*/  MOV R13, R3 ;  /* 0x00000003000d7202 */ /* 0x000fce0000000f00 */
[----:B------:R-:W-:Y:S05]  /*8f90*/  WARPSYNC.COLLECTIVE R15, `(.L_x_174) ;  /* 0x000000000f087348 */ /* 0x000fea0003c00000 */
[----:B------:R0:W1:Y:S02]  /*8fa0*/  SHFL.BFLY P6, R14, R13, R12, R11 ;  /* 0x0c00000c0d0e7389 */ /* 0x00006400000c000b */
[----:B01----:R-:W-:Y:S05]  /*8fb0*/  ENDCOLLECTIVE ;  /* 0x000000000000791b */ /* 0x003fea0003800000 */
.L_x_174:
[----:B------:R-:W-:Y:S01]  /*8fc0*/  HFMA2 R12, -RZ, RZ, 3.7421875, 0 ;  /* 0x437c0000ff0c7431 */ /* 0x000fe200000001ff */
[----:B------:R-:W-:Y:S02]  /*8fd0*/  FMNMX R3, R3, R14, !PT ;  /* 0x0000000e03037209 */ /* 0x000fe40007800000 */
[----:B------:R-:W-:-:S03]  /*8fe0*/  MOV R14, 0x3bbb989d ;  /* 0x3bbb989d000e7802 */ /* 0x000fc60000000f00 */
        /* <DEDUP_REMOVED lines=32> */
[-C--:B------:R-:W-:Y:S01]  /*91f0*/  FFMA.SAT R55, R7, R14.reuse, 0.5 ;  /* 0x3f00000007377423 */ /* 0x080fe2000000200e */
[-C--:B------:R-:W-:Y:S01]  /*9200*/  FFMA.SAT R3, R5, R14.reuse, 0.5 ;  /* 0x3f00000005037423 */ /* 0x080fe2000000200e */
[----:B------:R-:W-:-:S02]  /*9210*/  FFMA.SAT R57, R17, R14, 0.5 ;  /* 0x3f00000011397423 */ /* 0x000fc4000000200e */
[-C--:B------:R-:W-:Y:S01]  /*9220*/  FFMA.RM R55, R55, R12.reuse, 12582913 ;  /* 0x4b40000137377423 */ /* 0x080fe2000000400c */
[-C--:B------:R-:W-:Y:S01]  /*9230*/  FFMA.RM R3, R3, R12.reuse, 12582913 ;  /* 0x4b40000103037423 */ /* 0x080fe2000000400c */
[----:B------:R-:W-:Y:S02]  /*9240*/  FFMA.RM R57, R57, R12, 12582913 ;  /* 0x4b40000139397423 */ /* 0x000fe4000000400c */
[----:B------:R-:W-:Y:S01]  /*9250*/  FADD R2, R55, -12583039 ;  /* 0xcb40007f37027421 */ /* 0x000fe20000000000 */
[----:B------:R-:W-:Y:S01]  /*9260*/  FADD R0, R3, -12583039 ;  /* 0xcb40007f03007421 */ /* 0x000fe20000000000 */
[----:B------:R-:W-:Y:S01]  /*9270*/  FADD R8, R57, -12583039 ;  /* 0xcb40007f39087421 */ /* 0x000fe20000000000 */
[----:B------:R-:W-:Y:S01]  /*9280*/  SHF.L.U32 R55, R55, 0x17, RZ ;  /* 0x0000001737377819 */ /* 0x000fe200000006ff */
[----:B------:R-:W-:Y:S01]  /*9290*/  FFMA R2, R7, 1.4426950216293334961, -R2 ;  /* 0x3fb8aa3b07027823 */ /* 0x000fe20000000802 */
[----:B------:R-:W-:Y:S01]  /*92a0*/  FFMA R0, R5, 1.4426950216293334961, -R0 ;  /* 0x3fb8aa3b05007823 */ /* 0x000fe20000000800 */
[----:B------:R-:W-:-:S02]  /*92b0*/  FFMA R8, R17, 1.4426950216293334961, -R8 ;  /* 0x3fb8aa3b11087823 */ /* 0x000fc40000000808 */
[----:B------:R-:W-:Y:S01]  /*92c0*/  FFMA R7, R7, 1.925963033500011079e-08, R2 ;  /* 0x32a5706007077823 */ /* 0x000fe20000000002 */
[----:B------:R-:W-:Y:S01]  /*92d0*/  FFMA R0, R5, 1.925963033500011079e-08, R0 ;  /* 0x32a5706005007823 */ /* 0x000fe20000000000 */
[-C--:B------:R-:W-:Y:S01]  /*92e0*/  FFMA.SAT R5, R9, R14.reuse, 0.5 ;  /* 0x3f00000009057423 */ /* 0x080fe2000000200e */
[----:B------:R-:W-:Y:S01]  /*92f0*/  FFMA R8, R17, 1.925963033500011079e-08, R8 ;  /* 0x32a5706011087823 */ /* 0x000fe20000000008 */
[----:B------:R-:W0:Y:S01]  /*9300*/  MUFU.EX2 R4, R7 ;  /* 0x0000000700047308 */ /* 0x000e220000000800 */
[----:B------:R-:W-:Y:S01]  /*9310*/  FFMA.SAT R17, R21, R14, 0.5 ;  /* 0x3f00000015117423 */ /* 0x000fe2000000200e */
[----:B------:R-:W-:-:S03]  /*9320*/  FFMA.RM R6, R5, R12, 12582913 ;  /* 0x4b40000105067423 */ /* 0x000fc6000000400c */
[----:B------:R-:W-:Y:S01]  /*9330*/  FFMA.RM R17, R17, R12, 12582913 ;  /* 0x4b40000111117423 */ /* 0x000fe2000000400c */
[----:B------:R-:W-:Y:S02]  /*9340*/  FADD R2, R6, -12583039 ;  /* 0xcb40007f06027421 */ /* 0x000fe40000000000 */
[----:B------:R0:W1:Y:S02]  /*9350*/  MUFU.EX2 R5, R0 ;  /* 0x0000000000057308 */ /* 0x0000640000000800 */
[----:B------:R-:W-:-:S04]  /*9360*/  FFMA R2, R9, 1.4426950216293334961, -R2 ;  /* 0x3fb8aa3b09027823 */ /* 0x000fc80000000802 */
[----:B------:R-:W-:Y:S01]  /*9370*/  FFMA R9, R9, 1.925963033500011079e-08, R2 ;  /* 0x32a5706009097823 */ /* 0x000fe20000000002 */
[----:B------:R-:W-:Y:S01]  /*9380*/  SHF.L.U32 R2, R3, 0x17, RZ ;  /* 0x0000001703027819 */ /* 0x000fe200000006ff */
[----:B------:R-:W-:Y:S01]  /*9390*/  FFMA.SAT R3, R19, R14, 0.5 ;  /* 0x3f00000013037423 */ /* 0x000fe2000000200e */
[----:B0-----:R-:W-:Y:S01]  /*93a0*/  FMUL R0, R55, R4 ;  /* 0x0000000437007220 */ /* 0x001fe20000400000 */
[----:B------:R-:W-:Y:S01]  /*93b0*/  FFMA.SAT R55, R11, R14, 0.5 ;  /* 0x3f0000000b377423 */ /* 0x000fe2000000200e */
[----:B------:R0:W2:Y:S01]  /*93c0*/  MUFU.EX2 R4, R9 ;  /* 0x0000000900047308 */ /* 0x0000a20000000800 */
[-C--:B------:R-:W-:Y:S01]  /*93d0*/  FFMA.RM R7, R3, R12.reuse, 12582913 ;  /* 0x4b40000103077423 */ /* 0x080fe2000000400c */
[----:B------:R-:W-:Y:S01]  /*93e0*/  SHF.L.U32 R3, R6, 0x17, RZ ;  /* 0x0000001706037819 */ /* 0x000fe200000006ff */
[----:B------:R-:W-:Y:S01]  /*93f0*/  FADD R6, R17, -12583039 ;  /* 0xcb40007f11067421 */ /* 0x000fe20000000000 */
[----:B------:R-:W-:Y:S01]  /*9400*/  FFMA.RM R55, R55, R12, 12582913 ;  /* 0x4b40000137377423 */ /* 0x000fe2000000400c */
[----:B------:R-:W-:Y:S01]  /*9410*/  FADD R10, R7, -12583039 ;  /* 0xcb40007f070a7421 */ /* 0x000fe20000000000 */
[----:B-1----:R-:W-:Y:S01]  /*9420*/  FMUL R2, R2, R5 ;  /* 0x0000000502027220 */ /* 0x002fe20000400000 */
[----:B------:R-:W-:Y:S01]  /*9430*/  FFMA R6, R21, 1.4426950216293334961, -R6 ;  /* 0x3fb8aa3b15067823 */ /* 0x000fe20000000806 */
[----:B------:R-:W1:Y:S01]  /*9440*/  MUFU.EX2 R5, R8 ;  /* 0x0000000800057308 */ /* 0x000e620000000800 */
[----:B------:R-:W-:Y:S01]  /*9450*/  FFMA R10, R19, 1.4426950216293334961, -R10 ;  /* 0x3fb8aa3b130a7823 */ /* 0x000fe2000000080a */
[----:B0-----:R-:W-:Y:S01]  /*9460*/  FFMA.SAT R9, R59, R14, 0.5 ;  /* 0x3f0000003b097423 */ /* 0x001fe2000000200e */
[----:B------:R-:W-:Y:S01]  /*9470*/  FFMA R21, R21, 1.925963033500011079e-08, R6 ;  /* 0x32a5706015157823 */ /* 0x000fe20000000006 */
[----:B------:R-:W-:Y:S01]  /*9480*/  FADD R26, R55, -12583039 ;  /* 0xcb40007f371a7421 */ /* 0x000fe20000000000 */
[----:B------:R-:W-:Y:S01]  /*9490*/  FFMA R10, R19, 1.925963033500011079e-08, R10 ;  /* 0x32a57060130a7823 */ /* 0x000fe2000000000a */
[----:B------:R-:W-:Y:S01]  /*94a0*/  FFMA.RM R9, R9, R12, 12582913 ;  /* 0x4b40000109097423 */ /* 0x000fe2000000400c */
[----:B------:R-:W-:Y:S01]  /*94b0*/  FFMA.SAT R19, R63, R14, 0.5 ;  /* 0x3f0000003f137423 */ /* 0x000fe2000000200e */
[----:B------:R-:W-:Y:S01]  /*94c0*/  FFMA R26, R11, 1.4426950216293334961, -R26 ;  /* 0x3fb8aa3b0b1a7823 */ /* 0x000fe2000000081a */
[----:B--2---:R-:W-:Y:S01]  /*94d0*/  FMUL R3, R3, R4 ;  /* 0x0000000403037220 */ /* 0x004fe20000400000 */
[----:B------:R-:W-:Y:S01]  /*94e0*/  SHF.L.U32 R4, R57, 0x17, RZ ;  /* 0x0000001739047819 */ /* 0x000fe200000006ff */
[----:B------:R-:W0:Y:S01]  /*94f0*/  MUFU.EX2 R10, R10 ;  /* 0x0000000a000a7308 */ /* 0x000e220000000800 */
[----:B------:R-:W-:Y:S01]  /*9500*/  FADD R16, R9, -12583039 ;  /* 0xcb40007f09107421 */ /* 0x000fe20000000000 */
[----:B------:R-:W-:Y:S01]  /*9510*/  FFMA.RM R19, R19, R12, 12582913 ;  /* 0x4b40000113137423 */ /* 0x000fe2000000400c */
[----:B------:R-:W-:Y:S01]  /*9520*/  FFMA R26, R11, 1.925963033500011079e-08, R26 ;  /* 0x32a570600b1a7823 */ /* 0x000fe2000000001a */
[-C--:B------:R-:W-:Y:S01]  /*9530*/  FFMA.SAT R11, R15, R14.reuse, 0.5 ;  /* 0x3f0000000f0b7423 */ /* 0x080fe2000000200e */
[----:B------:R-:W-:Y:S01]  /*9540*/  FFMA R16, R59, 1.4426950216293334961, -R16 ;  /* 0x3fb8aa3b3b107823 */ /* 0x000fe20000000810 */
[----:B-1----:R-:W-:Y:S01]  /*9550*/  FMUL R4, R4, R5 ;  /* 0x0000000504047220 */ /* 0x002fe20000400000 */
[----:B------:R-:W-:Y:S01]  /*9560*/  FFMA.SAT R5, R23, R14, 0.5 ;  /* 0x3f00000017057423 */ /* 0x000fe2000000200e */
[----:B------:R-:W1:Y:S01]  /*9570*/  MUFU.EX2 R21, R21 ;  /* 0x0000001500157308 */ /* 0x000e620000000800 */
[----:B------:R-:W-:Y:S01]  /*9580*/  FFMA R16, R59, 1.925963033500011079e-08, R16 ;  /* 0x32a570603b107823 */ /* 0x000fe20000000010 */
[-C--:B------:R-:W-:Y:S01]  /*9590*/  FFMA.RM R11, R11, R12.reuse, 12582913 ;  /* 0x4b4000010b0b7423 */ /* 0x080fe2000000400c */
[----:B------:R-:W-:Y:S01]  /*95a0*/  FFMA.RM R8, R5, R12, 12582913 ;  /* 0x4b40000105087423 */ /* 0x000fe2000000400c */
[----:B------:R-:W-:Y:S01]  /*95b0*/  SHF.L.U32 R5, R7, 0x17, RZ ;  /* 0x0000001707057819 */ /* 0x000fe200000006ff */
[-C--:B------:R-:W-:Y:S01]  /*95c0*/  FFMA.SAT R7, R61, R14.reuse, 0.5 ;  /* 0x3f0000003d077423 */ /* 0x080fe2000000200e */
[----:B------:R-:W-:Y:S01]  /*95d0*/  FFMA.SAT R57, R25, R14, 0.5 ;  /* 0x3f00000019397423 */ /* 0x000fe2000000200e */
[C---:B------:R-:W-:Y:S01]  /*95e0*/  FADD R6, R8.reuse, -12583039 ;  /* 0xcb40007f08067421 */ /* 0x040fe20000000000 */
[----:B------:R-:W-:Y:S01]  /*95f0*/  MUFU.EX2 R26, R26 ;  /* 0x0000001a001a7308 */ /* 0x000fe20000000800 */
[----:B0-----:R-:W-:Y:S01]  /*9600*/  FMUL R5, R5, R10 ;  /* 0x0000000a05057220 */ /* 0x001fe20000400000 */
[-C--:B------:R-:W-:Y:S01]  /*9610*/  FFMA.RM R18, R7, R12.reuse, 12582913 ;  /* 0x4b40000107127423 */ /* 0x080fe2000000400c */
[----:B------:R-:W-:Y:S01]  /*9620*/  FFMA R6, R23, 1.4426950216293334961, -R6 ;  /* 0x3fb8aa3b17067823 */ /* 0x000fe20000000806 */
[----:B------:R-:W-:Y:S01]  /*9630*/  SHF.L.U32 R7, R8, 0x17, RZ ;  /* 0x0000001708077819 */ /* 0x000fe200000006ff */
[----:B------:R-:W-:Y:S01]  /*9640*/  FFMA.RM R57, R57, R12, 12582913 ;  /* 0x4b40000139397423 */ /* 0x000fe2000000400c */
[----:B------:R-:W-:Y:S01]  /*9650*/  FADD R20, R18, -12583039 ;  /* 0xcb40007f12147421 */ /* 0x000fe20000000000 */
[----:B------:R-:W-:Y:S01]  /*9660*/  FFMA R23, R23, 1.925963033500011079e-08, R6 ;  /* 0x32a5706017177823 */ /* 0x000fe20000000006 */
[----:B------:R-:W-:-:S02]  /*9670*/  SHF.L.U32 R6, R17, 0x17, RZ ;  /* 0x0000001711067819 */ /* 0x000fc400000006ff */
[----:B------:R0:W2:Y:S01]  /*9680*/  MUFU.EX2 R17, R16 ;  /* 0x0000001000117308 */ /* 0x0000a20000000800 */
[----:B------:R-:W-:Y:S01]  /*9690*/  SHF.L.U32 R8, R9, 0x17, RZ ;  /* 0x0000001709087819 */ /* 0x000fe200000006ff */
[----:B------:R-:W-:Y:S01]  /*96a0*/  FFMA R20, R61, 1.4426950216293334961, -R20 ;  /* 0x3fb8aa3b3d147823 */ /* 0x000fe20000000814 */
[-C--:B------:R-:W-:Y:S01]  /*96b0*/  FFMA.SAT R9, R65, R14.reuse, 0.5 ;  /* 0x3f00000041097423 */ /* 0x080fe2000000200e */
[----:B-1----:R-:W-:Y:S01]  /*96c0*/  FMUL R6, R6, R21 ;  /* 0x0000001506067220 */ /* 0x002fe20000400000 */
[----:B------:R-:W-:Y:S01]  /*96d0*/  FFMA.SAT R21, R71, R14, 0.5 ;  /* 0x3f00000047157423 */ /* 0x000fe2000000200e */
[----:B------:R-:W-:Y:S02]  /*96e0*/  FFMA R20, R61, 1.925963033500011079e-08, R20 ;  /* 0x32a570603d147823 */ /* 0x000fe40000000014 */
[----:B------:R1:W3:Y:S01]  /*96f0*/  MUFU.EX2 R10, R23 ;  /* 0x00000017000a7308 */ /* 0x0002e20000000800 */
[-C--:B0-----:R-:W-:Y:S01]  /*9700*/  FFMA.RM R16, R9, R12.reuse, 12582913 ;  /* 0x4b40000109107423 */ /* 0x081fe2000000400c */
[----:B------:R-:W-:Y:S01]  /*9710*/  SHF.L.U32 R9, R18, 0x17, RZ ;  /* 0x0000001712097819 */ /* 0x000fe200000006ff */
[----:B------:R-:W-:Y:S01]  /*9720*/  FFMA.RM R22, R21, R12, 12582913 ;  /* 0x4b40000115167423 */ /* 0x000fe2000000400c */
[----:B------:R-:W-:-:S03]  /*9730*/  FFMA.SAT R21, R73, R14, 0.5 ;  /* 0x3f00000049157423 */ /* 0x000fc6000000200e */
[----:B------:R-:W-:Y:S01]  /*9740*/  FADD R24, R22, -12583039 ;  /* 0xcb40007f16187421 */ /* 0x000fe20000000000 */
[----:B------:R-:W0:Y:S01]  /*9750*/  MUFU.EX2 R20, R20 ;  /* 0x0000001400147308 */ /* 0x000e220000000800 */
[----:B--2---:R-:W-:Y:S01]  /*9760*/  FMUL R8, R8, R17 ;  /* 0x0000001108087220 */ /* 0x004fe20000400000 */
[----:B------:R-:W-:Y:S01]  /*9770*/  FFMA.SAT R17, R67, R14, 0.5 ;  /* 0x3f00000043117423 */ /* 0x000fe2000000200e */
[-C--:B-1----:R-:W-:Y:S01]  /*9780*/  FFMA.RM R23, R21, R12.reuse, 12582913 ;  /* 0x4b40000115177423 */ /* 0x082fe2000000400c */
[----:B------:R-:W-:Y:S02]  /*9790*/  FFMA R24, R71, 1.4426950216293334961, -R24 ;  /* 0x3fb8aa3b47187823 */ /* 0x000fe40000000818 */
[----:B------:R-:W-:Y:S02]  /*97a0*/  FFMA.RM R17, R17, R12, 12582913 ;  /* 0x4b40000111117423 */ /* 0x000fe4000000400c */
[----:B------:R-:W-:Y:S01]  /*97b0*/  FFMA R24, R71, 1.925963033500011079e-08, R24 ;  /* 0x32a5706047187823 */ /* 0x000fe20000000018 */
[----:B---3--:R-:W-:Y:S01]  /*97c0*/  FMUL R7, R7, R10 ;  /* 0x0000000a07077220 */ /* 0x008fe20000400000 */
[----:B------:R-:W-:Y:S01]  /*97d0*/  FADD R10, R19, -12583039 ;  /* 0xcb40007f130a7421 */ /* 0x000fe20000000000 */
[C---:B------:R-:W-:Y:S01]  /*97e0*/  FADD R18, R17.reuse, -12583039 ;  /* 0xcb40007f11127421 */ /* 0x040fe20000000000 */
[----:B------:R-:W-:-:S02]  /*97f0*/  SHF.L.U32 R17, R17, 0x17, RZ ;  /* 0x0000001711117819 */ /* 0x000fc400000006ff */
[----:B------:R-:W-:Y:S01]  /*9800*/  FFMA R10, R63, 1.4426950216293334961, -R10 ;  /* 0x3fb8aa3b3f0a7823 */ /* 0x000fe2000000080a */
[----:B------:R-:W-:Y:S01]  /*9810*/  FFMA R18, R67, 1.4426950216293334961, -R18 ;  /* 0x3fb8aa3b43127823 */ /* 0x000fe20000000812 */
[----:B------:R-:W-:Y:S01]  /*9820*/  MUFU.EX2 R24, R24 ;  /* 0x0000001800187308 */ /* 0x000fe20000000800 */
[----:B0-----:R-:W-:Y:S01]  /*9830*/  FMUL R9, R9, R20 ;  /* 0x0000001409097220 */ /* 0x001fe20000400000 */
[----:B------:R-:W-:Y:S01]  /*9840*/  FFMA R63, R63, 1.925963033500011079e-08, R10 ;  /* 0x32a570603f3f7823 */ /* 0x000fe2000000000a */
[C---:B------:R-:W-:Y:S01]  /*9850*/  FADD R10, R16.reuse, -12583039 ;  /* 0xcb40007f100a7421 */ /* 0x040fe20000000000 */
[----:B------:R-:W-:Y:S01]  /*9860*/  FFMA R18, R67, 1.925963033500011079e-08, R18 ;  /* 0x32a5706043127823 */ /* 0x000fe20000000012 */
[----:B------:R-:W-:Y:S02]  /*9870*/  SHF.L.U32 R16, R16, 0x17, RZ ;  /* 0x0000001710107819 */ /* 0x000fe400000006ff */
[C---:B------:R-:W-:Y:S01]  /*9880*/  FFMA R10, R65.reuse, 1.4426950216293334961, -R10 ;  /* 0x3fb8aa3b410a7823 */ /* 0x040fe2000000080a */
[----:B------:R-:W0:Y:S03]  /*9890*/  MUFU.EX2 R63, R63 ;  /* 0x0000003f003f7308 */ /* 0x000e260000000800 */
[----:B------:R-:W-:Y:S01]  /*98a0*/  FFMA R65, R65, 1.925963033500011079e-08, R10 ;  /* 0x32a5706041417823 */ /* 0x000fe2000000000a */
[----:B------:R-:W-:Y:S01]  /*98b0*/  SHF.L.U32 R10, R19, 0x17, RZ ;  /* 0x00000017130a7819 */ /* 0x000fe200000006ff */
[----:B------:R-:W-:-:S03]  /*98c0*/  FFMA.SAT R19, R69, R14, 0.5 ;  /* 0x3f00000045137423 */ /* 0x000fc6000000200e */
[----:B------:R-:W1:Y:S01]  /*98d0*/  MUFU.EX2 R18, R18 ;  /* 0x0000001200127308 */ /* 0x000e620000000800 */
[----:B------:R-:W-:-:S04]  /*98e0*/  FFMA.RM R19, R19, R12, 12582913 ;  /* 0x4b40000113137423 */ /* 0x000fc8000000400c */
[----:B------:R-:W-:-:S03]  /*98f0*/  FADD R20, R19, -12583039 ;  /* 0xcb40007f13147421 */ /* 0x000fc60000000000 */
[----:B------:R-:W2:Y:S01]  /*9900*/  MUFU.EX2 R65, R65 ;  /* 0x0000004100417308 */ /* 0x000ea20000000800 */
[----:B------:R-:W-:Y:S01]  /*9910*/  FFMA R20, R69, 1.4426950216293334961, -R20 ;  /* 0x3fb8aa3b45147823 */ /* 0x000fe20000000814 */
[----:B0-----:R-:W-:-:S03]  /*9920*/  FMUL R10, R10, R63 ;  /* 0x0000003f0a0a7220 */ /* 0x001fc60000400000 */
[----:B------:R-:W-:-:S04]  /*9930*/  FFMA R20, R69, 1.925963033500011079e-08, R20 ;  /* 0x32a5706045147823 */ /* 0x000fc80000000014 */
[----:B------:R0:W3:Y:S01]  /*9940*/  MUFU.EX2 R21, R20 ;  /* 0x0000001400157308 */ /* 0x0000e20000000800 */
[----:B-1----:R-:W-:Y:S01]  /*9950*/  FMUL R17, R17, R18 ;  /* 0x0000001211117220 */ /* 0x002fe20000400000 */
[----:B------:R-:W-:-:S04]  /*9960*/  FADD R18, R23, -12583039 ;  /* 0xcb40007f17127421 */ /* 0x000fc80000000000 */
[----:B------:R-:W-:Y:S01]  /*9970*/  FFMA R18, R73, 1.4426950216293334961, -R18 ;  /* 0x3fb8aa3b49127823 */ /* 0x000fe20000000812 */
[----:B--2---:R-:W-:Y:S01]  /*9980*/  FMUL R16, R16, R65 ;  /* 0x0000004110107220 */ /* 0x004fe20000400000 */
[----:B0-----:R-:W-:Y:S02]  /*9990*/  FADD R20, R11, -12583039 ;  /* 0xcb40007f0b147421 */ /* 0x001fe40000000000 */
[----:B------:R-:W-:Y:S01]  /*99a0*/  FFMA R73, R73, 1.925963033500011079e-08, R18 ;  /* 0x32a5706049497823 */ /* 0x000fe20000000012 */
[----:B------:R-:W-:Y:S01]  /*99b0*/  SHF.L.U32 R18, R19, 0x17, RZ ;  /* 0x0000001713127819 */ /* 0x000fe200000006ff */
[----:B------:R-:W-:Y:S01]  /*99c0*/  FFMA R20, R15, 1.4426950216293334961, -R20 ;  /* 0x3fb8aa3b0f147823 */ /* 0x000fe20000000814 */
[----:B------:R-:W-:Y:S02]  /*99d0*/  SHF.L.U32 R19, R22, 0x17, RZ ;  /* 0x0000001716137819 */ /* 0x000fe400000006ff */
[----:B------:R-:W-:Y:S01]  /*99e0*/  SHF.L.U32 R11, R11, 0x17, RZ ;  /* 0x000000170b0b7819 */ /* 0x000fe200000006ff */
[----:B---3--:R-:W-:Y:S01]  /*99f0*/  FMUL R18, R18, R21 ;  /* 0x0000001512127220 */ /* 0x008fe20000400000 */
[----:B------:R-:W-:Y:S01]  /*9a00*/  FFMA.SAT R21, R13, R14, 0.5 ;  /* 0x3f0000000d157423 */ /* 0x000fe2000000200e */
[----:B------:R-:W-:Y:S01]  /*9a10*/  FFMA R15, R15, 1.925963033500011079e-08, R20 ;  /* 0x32a570600f0f7823 */ /* 0x000fe20000000014 */
[----:B------:R-:W-:Y:S01]  /*9a20*/  SHF.L.U32 R20, R23, 0x17, RZ ;  /* 0x0000001717147819 */ /* 0x000fe200000006ff */
[----:B------:R-:W-:Y:S01]  /*9a30*/  FMUL R19, R19, R24 ;  /* 0x0000001813137220 */ /* 0x000fe20000400000 */
[----:B------:R-:W-:Y:S01]  /*9a40*/  FFMA.RM R23, R21, R12, 12582913 ;  /* 0x4b40000115177423 */ /* 0x000fe2000000400c */
[----:B------:R-:W-:Y:S01]  /*9a50*/  SHF.L.U32 R21, R55, 0x17, RZ ;  /* 0x0000001737157819 */ /* 0x000fe200000006ff */
[----:B------:R-:W-:Y:S01]  /*9a60*/  FFMA.SAT R55, R27, R14, 0.5 ;  /* 0x3f0000001b377423 */ /* 0x000fe2000000200e */
[----:B------:R-:W0:Y:S01]  /*9a70*/  MUFU.EX2 R73, R73 ;  /* 0x0000004900497308 */ /* 0x000e220000000800 */
[C---:B------:R-:W-:Y:S01]  /*9a80*/  FADD R22, R23.reuse, -12583039 ;  /* 0xcb40007f17167421 */ /* 0x040fe20000000000 */
[----:B------:R-:W-:Y:S01]  /*9a90*/  SHF.L.U32 R23, R23, 0x17, RZ ;  /* 0x0000001717177819 */ /* 0x000fe200000006ff */
[----:B------:R-:W-:Y:S01]  /*9aa0*/  FFMA.RM R55, R55, R12, 12582913 ;  /* 0x4b40000137377423 */ /* 0x000fe2000000400c */
[----:B------:R-:W-:Y:S01]  /*9ab0*/  FMUL R21, R21, R26 ;  /* 0x0000001a15157220 */ /* 0x000fe20000400000 */
[----:B------:R-:W-:Y:S01]  /*9ac0*/  FFMA R22, R13, 1.4426950216293334961, -R22 ;  /* 0x3fb8aa3b0d167823 */ /* 0x000fe20000000816 */
[----:B------:R-:W-:Y:S01]  /*9ad0*/  FADD R26, R57, -12583039 ;  /* 0xcb40007f391a7421 */ /* 0x000fe20000000000 */
[----:B------:R-:W-:-:S02]  /*9ae0*/  FADD R24, R55, -12583039 ;  /* 0xcb40007f37187421 */ /* 0x000fc40000000000 */
[----:B------:R-:W-:Y:S01]  /*9af0*/  FFMA R13, R13, 1.925963033500011079e-08, R22 ;  /* 0x32a570600d0d7823 */ /* 0x000fe20000000016 */
[----:B------:R-:W-:Y:S01]  /*9b00*/  FFMA R26, R25, 1.4426950216293334961, -R26 ;  /* 0x3fb8aa3b191a7823 */ /* 0x000fe2000000081a */
[----:B------:R1:W2:Y:S01]  /*9b10*/  MUFU.EX2 R22, R15 ;  /* 0x0000000f00167308 */ /* 0x0002a20000000800 */
[----:B------:R-:W-:Y:S02]  /*9b20*/  FFMA R24, R27, 1.4426950216293334961, -R24 ;  /* 0x3fb8aa3b1b187823 */ /* 0x000fe40000000818 */
[----:B------:R-:W-:Y:S01]  /*9b30*/  FFMA R26, R25, 1.925963033500011079e-08, R26 ;  /* 0x32a57060191a7823 */ /* 0x000fe2000000001a */
[----:B------:R-:W-:Y:S01]  /*9b40*/  SHF.L.U32 R25, R57, 0x17, RZ ;  /* 0x0000001739197819 */ /* 0x000fe200000006ff */
[----:B------:R-:W-:Y:S01]  /*9b50*/  FFMA R27, R27, 1.925963033500011079e-08, R24 ;  /* 0x32a570601b1b7823 */ /* 0x000fe20000000018 */
[----:B0-----:R-:W-:Y:S02]  /*9b60*/  FMUL R20, R20, R73 ;  /* 0x0000004914147220 */ /* 0x001fe40000400000 */
[----:B------:R0:W3:Y:S01]  /*9b70*/  MUFU.EX2 R24, R13 ;  /* 0x0000000d00187308 */ /* 0x0000e20000000800 */
[----:B-1----:R-:W-:-:S04]  /*9b80*/  FFMA.SAT R15, R35, R14, 0.5 ;  /* 0x3f000000230f7423 */ /* 0x002fc8000000200e */
[----:B------:R-:W-:-:S03]  /*9b90*/  FFMA.RM R15, R15, R12, 12582913 ;  /* 0x4b4000010f0f7423 */ /* 0x000fc6000000400c */
[----:B------:R-:W1:Y:S01]  /*9ba0*/  MUFU.EX2 R26, R26 ;  /* 0x0000001a001a7308 */ /* 0x000e620000000800 */
[----:B--2---:R-:W-:Y:S01]  /*9bb0*/  FMUL R22, R11, R22 ;  /* 0x000000160b167220 */ /* 0x004fe20000400000 */
[-C--:B------:R-:W-:Y:S01]  /*9bc0*/  FFMA.SAT R11, R31, R14.reuse, 0.5 ;  /* 0x3f0000001f0b7423 */ /* 0x080fe2000000200e */
[----:B0-----:R-:W-:Y:S01]  /*9bd0*/  FFMA.SAT R13, R29, R14, 0.5 ;  /* 0x3f0000001d0d7423 */ /* 0x001fe2000000200e */
[C---:B------:R-:W-:Y:S01]  /*9be0*/  FADD R30, R15.reuse, -12583039 ;  /* 0xcb40007f0f1e7421 */ /* 0x040fe20000000000 */
[----:B------:R-:W-:Y:S01]  /*9bf0*/  SHF.L.U32 R15, R15, 0x17, RZ ;  /* 0x000000170f0f7819 */ /* 0x000fe200000006ff */
[-C--:B------:R-:W-:Y:S01]  /*9c00*/  FFMA.RM R11, R11, R12.reuse, 12582913 ;  /* 0x4b4000010b0b7423 */ /* 0x080fe2000000400c */
[----:B------:R-:W-:Y:S01]  /*9c10*/  FFMA.RM R13, R13, R12, 12582913 ;  /* 0x4b4000010d0d7423 */ /* 0x000fe2000000400c */
[----:B------:R-:W0:Y:S01]  /*9c20*/  MUFU.EX2 R27, R27 ;  /* 0x0000001b001b7308 */ /* 0x000e220000000800 */
[----:B---3--:R-:W-:Y:S01]  /*9c30*/  FMUL R23, R23, R24 ;  /* 0x0000001817177220 */ /* 0x008fe20000400000 */
[----:B------:R-:W-:Y:S01]  /*9c40*/  FADD R24, R11, -12583039 ;  /* 0xcb40007f0b187421 */ /* 0x000fe20000000000 */
[----:B------:R-:W-:Y:S01]  /*9c50*/  FADD R28, R13, -12583039 ;  /* 0xcb40007f0d1c7421 */ /* 0x000fe20000000000 */
[----:B------:R-:W-:Y:S01]  /*9c60*/  FFMA R30, R35, 1.4426950216293334961, -R30 ;  /* 0x3fb8aa3b231e7823 */ /* 0x000fe2000000081e */
[----:B------:R-:W-:Y:S01]  /*9c70*/  SHF.L.U32 R11, R11, 0x17, RZ ;  /* 0x000000170b0b7819 */ /* 0x000fe200000006ff */
[----:B------:R-:W-:Y:S01]  /*9c80*/  FFMA R24, R31, 1.4426950216293334961, -R24 ;  /* 0x3fb8aa3b1f187823 */ /* 0x000fe20000000818 */
[----:B------:R-:W-:Y:S01]  /*9c90*/  FFMA R28, R29, 1.4426950216293334961, -R28 ;  /* 0x3fb8aa3b1d1c7823 */ /* 0x000fe2000000081c */
[----:B------:R-:W-:Y:S01]  /*9ca0*/  FFMA R30, R35, 1.925963033500011079e-08, R30 ;  /* 0x32a57060231e7823 */ /* 0x000fe2000000001e */
[----:B-1----:R-:W-:Y:S01]  /*9cb0*/  FMUL R25, R25, R26 ;  /* 0x0000001a19197220 */ /* 0x002fe20000400000 */
[----:B------:R-:W-:Y:S01]  /*9cc0*/  FFMA R31, R31, 1.925963033500011079e-08, R24 ;  /* 0x32a570601f1f7823 */ /* 0x000fe20000000018 */
[----:B------:R-:W-:Y:S01]  /*9cd0*/  SHF.L.U32 R24, R55, 0x17, RZ ;  /* 0x0000001737187819 */ /* 0x000fe200000006ff */
[----:B------:R-:W-:Y:S01]  /*9ce0*/  FFMA R28, R29, 1.925963033500011079e-08, R28 ;  /* 0x32a570601d1c7823 */ /* 0x000fe2000000001c */
[----:B------:R-:W-:Y:S01]  /*9cf0*/  SHF.L.U32 R13, R13, 0x17, RZ ;  /* 0x000000170d0d7819 */ /* 0x000fe200000006ff */
[----:B------:R1:W2:Y:S02]  /*9d00*/  MUFU.EX2 R26, R31 ;  /* 0x0000001f001a7308 */ /* 0x0002a40000000800 */
[----:B0-----:R-:W-:Y:S01]  /*9d10*/  FMUL R24, R24, R27 ;  /* 0x0000001b18187220 */ /* 0x001fe20000400000 */
[----:B------:R-:W-:-:S05]  /*9d20*/  FFMA.SAT R27, R33, R14, 0.5 ;  /* 0x3f000000211b7423 */ /* 0x000fca000000200e */
[----:B------:R-:W0:Y:S01]  /*9d30*/  MUFU.EX2 R28, R28 ;  /* 0x0000001c001c7308 */ /* 0x000e220000000800 */
[----:B------:R-:W-:Y:S01]  /*9d40*/  FFMA.RM R29, R27, R12, 12582913 ;  /* 0x4b4000011b1d7423 */ /* 0x000fe2000000400c */
[----:B-1----:R-:W-:-:S03]  /*9d50*/  FFMA.SAT R31, R41, R14, 0.5 ;  /* 0x3f000000291f7423 */ /* 0x002fc6000000200e */
[C---:B------:R-:W-:Y:S01]  /*9d60*/  FADD R32, R29.reuse, -12583039 ;  /* 0xcb40007f1d207421 */ /* 0x040fe20000000000 */
[----:B------:R-:W-:Y:S02]  /*9d70*/  SHF.L.U32 R29, R29, 0x17, RZ ;  /* 0x000000171d1d7819 */ /* 0x000fe400000006ff */
[----:B------:R-:W1:Y:S01]  /*9d80*/  MUFU.EX2 R30, R30 ;  /* 0x0000001e001e7308 */ /* 0x000e620000000800 */
[----:B------:R-:W-:Y:S01]  /*9d90*/  FFMA R32, R33, 1.4426950216293334961, -R32 ;  /* 0x3fb8aa3b21207823 */ /* 0x000fe20000000820 */
[----:B--2---:R-:W-:Y:S01]  /*9da0*/  FMUL R26, R11, R26 ;  /* 0x0000001a0b1a7220 */ /* 0x004fe20000400000 */
[----:B------:R-:W-:Y:S02]  /*9db0*/  FFMA.SAT R11, R39, R14, 0.5 ;  /* 0x3f000000270b7423 */ /* 0x000fe4000000200e */
[----:B------:R-:W-:Y:S01]  /*9dc0*/  FFMA R32, R33, 1.925963033500011079e-08, R32 ;  /* 0x32a5706021207823 */ /* 0x000fe20000000020 */
[-C--:B------:R-:W-:Y:S01]  /*9dd0*/  FFMA.RM R33, R31, R12.reuse, 12582913 ;  /* 0x4b4000011f217423 */ /* 0x080fe2000000400c */
[----:B------:R-:W-:Y:S01]  /*9de0*/  FFMA.RM R11, R11, R12, 12582913 ;  /* 0x4b4000010b0b7423 */ /* 0x000fe2000000400c */
[----:B0-----:R-:W-:Y:S01]  /*9df0*/  FMUL R27, R13, R28 ;  /* 0x0000001c0d1b7220 */ /* 0x001fe20000400000 */
[----:B------:R-:W-:-:S02]  /*9e00*/  FFMA.SAT R13, R37, R14, 0.5 ;  /* 0x3f000000250d7423 */ /* 0x000fc4000000200e */
[C---:B------:R-:W-:Y:S01]  /*9e10*/  FADD R28, R11.reuse, -12583039 ;  /* 0xcb40007f0b1c7421 */ /* 0x040fe20000000000 */
[----:B------:R-:W0:Y:S01]  /*9e20*/  MUFU.EX2 R32, R32 ;  /* 0x0000002000207308 */ /* 0x000e220000000800 */
[----:B------:R-:W-:Y:S01]  /*9e30*/  SHF.L.U32 R11, R11, 0x17, RZ ;  /* 0x000000170b0b7819 */ /* 0x000fe200000006ff */
[----:B------:R-:W-:Y:S01]  /*9e40*/  FFMA.RM R13, R13, R12, 12582913 ;  /* 0x4b4000010d0d7423 */ /* 0x000fe2000000400c */
[----:B------:R-:W-:-:S03]  /*9e50*/  FFMA R28, R39, 1.4426950216293334961, -R28 ;  /* 0x3fb8aa3b271c7823 */ /* 0x000fc6000000081c */
[----:B------:R-:W-:Y:S01]  /*9e60*/  FADD R34, R13, -12583039 ;  /* 0xcb40007f0d227421 */ /* 0x000fe20000000000 */
[----:B------:R-:W-:Y:S01]  /*9e70*/  FFMA R39, R39, 1.925963033500011079e-08, R28 ;  /* 0x32a5706027277823 */ /* 0x000fe2000000001c */
[----:B-1----:R-:W-:Y:S01]  /*9e80*/  FMUL R28, R15, R30 ;  /* 0x0000001e0f1c7220 */ /* 0x002fe20000400000 */
[----:B------:R-:W-:Y:S01]  /*9e90*/  FFMA.SAT R15, R45, R14, 0.5 ;  /* 0x3f0000002d0f7423 */ /* 0x000fe2000000200e */
[----:B------:R-:W-:Y:S01]  /*9ea0*/  FFMA R34, R37, 1.4426950216293334961, -R34 ;  /* 0x3fb8aa3b25227823 */ /* 0x000fe20000000822 */
[----:B------:R-:W1:Y:S01]  /*9eb0*/  MUFU.EX2 R30, R39 ;  /* 0x00000027001e7308 */ /* 0x000e620000000800 */
[----:B------:R-:W-:Y:S01]  /*9ec0*/  SHF.L.U32 R13, R13, 0x17, RZ ;  /* 0x000000170d0d7819 */ /* 0x000fe200000006ff */
[----:B------:R-:W-:Y:S01]  /*9ed0*/  FFMA.RM R15, R15, R12, 12582913 ;  /* 0x4b4000010f0f7423 */ /* 0x000fe2000000400c */
[----:B------:R-:W-:Y:S01]  /*9ee0*/  FFMA R34, R37, 1.925963033500011079e-08, R34 ;  /* 0x32a5706025227823 */ /* 0x000fe20000000022 */
[----:B------:R-:W-:Y:S01]  /*9ef0*/  FFMA.SAT R37, R53, R14, 0.5 ;  /* 0x3f00000035257423 */ /* 0x000fe2000000200e */
[----:B0-----:R-:W-:Y:S01]  /*9f00*/  FMUL R29, R29, R32 ;  /* 0x000000201d1d7220 */ /* 0x001fe20000400000 */
[C---:B------:R-:W-:Y:S01]  /*9f10*/  FADD R32, R15.reuse, -12583039 ;  /* 0xcb40007f0f207421 */ /* 0x040fe20000000000 */
[----:B------:R-:W-:-:S02]  /*9f20*/  SHF.L.U32 R15, R15, 0x17, RZ ;  /* 0x000000170f0f7819 */ /* 0x000fc400000006ff */
[----:B------:R-:W0:Y:S01]  /*9f30*/  MUFU.EX2 R34, R34 ;  /* 0x0000002200227308 */ /* 0x000e220000000800 */
[----:B------:R-:W-:Y:S01]  /*9f40*/  FFMA.RM R37, R37, R12, 12582913 ;  /* 0x4b40000125257423 */ /* 0x000fe2000000400c */
[----:B------:R-:W-:-:S04]  /*9f50*/  FFMA R32, R45, 1.4426950216293334961, -R32 ;  /* 0x3fb8aa3b2d207823 */ /* 0x000fc80000000820 */
[----:B------:R-:W-:Y:S01]  /*9f60*/  FFMA R45, R45, 1.925963033500011079e-08, R32 ;  /* 0x32a570602d2d7823 */ /* 0x000fe20000000020 */
[----:B------:R-:W-:Y:S01]  /*9f70*/  FADD R32, R33, -12583039 ;  /* 0xcb40007f21207421 */ /* 0x000fe20000000000 */
[----:B-1----:R-:W-:Y:S01]  /*9f80*/  FMUL R30, R11, R30 ;  /* 0x0000001e0b1e7220 */ /* 0x002fe20000400000 */
[----:B------:R-:W-:Y:S01]  /*9f90*/  FFMA.SAT R11, R49, R14, 0.5 ;  /* 0x3f000000310b7423 */ /* 0x000fe2000000200e */
[----:B------:R-:W-:Y:S01]  /*9fa0*/  SHF.L.U32 R33, R33, 0x17, RZ ;  /* 0x0000001721217819 */ /* 0x000fe200000006ff */
[----:B------:R-:W-:-:S04]  /*9fb0*/  FFMA R32, R41, 1.4426950216293334961, -R32 ;  /* 0x3fb8aa3b29207823 */ /* 0x000fc80000000820 */
[----:B------:R-:W-:Y:S02]  /*9fc0*/  FFMA R41, R41, 1.925963033500011079e-08, R32 ;  /* 0x32a5706029297823 */ /* 0x000fe40000000020 */
[----:B------:R-:W1:Y:S01]  /*9fd0*/  MUFU.EX2 R32, R45 ;  /* 0x0000002d00207308 */ /* 0x000e620000000800 */
[----:B0-----:R-:W-:Y:S01]  /*9fe0*/  FMUL R31, R13, R34 ;  /* 0x000000220d1f7220 */ /* 0x001fe20000400000 */
[----:B------:R-:W-:Y:S01]  /*9ff0*/  FFMA.RM R13, R11, R12, 12582913 ;  /* 0x4b4000010b0d7423 */ /* 0x000fe2000000400c */
[----:B------:R-:W-:-:S03]  /*a000*/  FFMA.SAT R11, R43, R14, 0.5 ;  /* 0x3f0000002b0b7423 */ /* 0x000fc6000000200e */
[----:B------:R-:W-:Y:S01]  /*a010*/  FADD R34, R13, -12583039 ;  /* 0xcb40007f0d227421 */ /* 0x000fe20000000000 */
[----:B------:R-:W-:Y:S01]  /*a020*/  FFMA.RM R35, R11, R12, 12582913 ;  /* 0x4b4000010b237423 */ /* 0x000fe2000000400c */
[----:B------:R-:W-:Y:S01]  /*a030*/  FFMA.SAT R11, R51, R14, 0.5 ;  /* 0x3f000000330b7423 */ /* 0x000fe2000000200e */
[----:B------:R-:W-:Y:S01]  /*a040*/  SHF.L.U32 R13, R13, 0x17, RZ ;  /* 0x000000170d0d7819 */ /* 0x000fe200000006ff */
[----:B------:R-:W0:Y:S01]  /*a050*/  MUFU.EX2 R14, R41 ;  /* 0x00000029000e7308 */ /* 0x000e220000000800 */
[----:B------:R-:W-:-:S04]  /*a060*/  FFMA R34, R49, 1.4426950216293334961, -R34 ;  /* 0x3fb8aa3b31227823 */ /* 0x000fc80000000822 */
[----:B------:R-:W-:Y:S01]  /*a070*/  FFMA R49, R49, 1.925963033500011079e-08, R34 ;  /* 0x32a5706031317823 */ /* 0x000fe20000000022 */
[----:B------:R-:W-:Y:S01]  /*a080*/  FADD R34, R35, -12583039 ;  /* 0xcb40007f23227421 */ /* 0x000fe20000000000 */
[----:B-1----:R-:W-:Y:S01]  /*a090*/  FMUL R32, R15, R32 ;  /* 0x000000200f207220 */ /* 0x002fe20000400000 */
[----:B------:R-:W-:Y:S01]  /*a0a0*/  FFMA.RM R15, R11, R12, 12582913 ;  /* 0x4b4000010b0f7423 */ /* 0x000fe2000000400c */
[----:B------:R-:W-:Y:S01]  /*a0b0*/  FADD R11, RZ, R2 ;  /* 0x00000002ff0b7221 */ /* 0x000fe20000000000 */
[----:B------:R-:W-:Y:S01]  /*a0c0*/  FFMA R34, R43, 1.4426950216293334961, -R34 ;  /* 0x3fb8aa3b2b227823 */ /* 0x000fe20000000822 */
[----:B------:R-:W-:Y:S01]  /*a0d0*/  SHF.L.U32 R35, R35, 0x17, RZ ;  /* 0x0000001723237819 */ /* 0x000fe200000006ff */
[C---:B------:R-:W-:Y:S01]  /*a0e0*/  FADD R12, R15.reuse, -12583039 ;  /* 0xcb40007f0f0c7421 */ /* 0x040fe20000000000 */
[----:B------:R-:W-:Y:S01]  /*a0f0*/  SHF.L.U32 R15, R15, 0x17, RZ ;  /* 0x000000170f0f7819 */ /* 0x000fe200000006ff */
[----:B------:R-:W-:Y:S02]  /*a100*/  FFMA R43, R43, 1.925963033500011079e-08, R34 ;  /* 0x32a570602b2b7823 */ /* 0x000fe40000000022 */
[----:B------:R-:W-:Y:S01]  /*a110*/  FFMA R12, R51, 1.4426950216293334961, -R12 ;  /* 0x3fb8aa3b330c7823 */ /* 0x000fe2000000080c */
[----:B0-----:R-:W-:Y:S01]  /*a120*/  FMUL R33, R33, R14 ;  /* 0x0000000e21217220 */ /* 0x001fe20000400000 */
[----:B------:R-:W0:Y:S02]  /*a130*/  MUFU.EX2 R34, R49 ;  /* 0x0000003100227308 */ /* 0x000e240000000800 */
[----:B------:R-:W-:Y:S01]  /*a140*/  FFMA R51, R51, 1.925963033500011079e-08, R12 ;  /* 0x32a5706033337823 */ /* 0x000fe2000000000c */
[C---:B------:R-:W-:Y:S01]  /*a150*/  FADD R12, R37.reuse, -12583039 ;  /* 0xcb40007f250c7421 */ /* 0x040fe20000000000 */
[----:B------:R-:W-:-:S03]  /*a160*/  SHF.L.U32 R37, R37, 0x17, RZ ;  /* 0x0000001725257819 */ /* 0x000fc600000006ff */
[C---:B------:R-:W-:Y:S01]  /*a170*/  FFMA R12, R53.reuse, 1.4426950216293334961, -R12 ;  /* 0x3fb8aa3b350c7823 */ /* 0x040fe2000000080c */
[----:B------:R-:W1:Y:S03]  /*a180*/  MUFU.EX2 R14, R43 ;  /* 0x0000002b000e7308 */ /* 0x000e660000000800 */
[----:B------:R-:W-:Y:S01]  /*a190*/  FFMA R53, R53, 1.925963033500011079e-08, R12 ;  /* 0x32a5706035357823 */ /* 0x000fe2000000000c */
[----:B------:R-:W-:-:S04]  /*a1a0*/  FADD R12, R11, R0 ;  /* 0x000000000b0c7221 */ /* 0x000fc80000000000 */
[----:B------:R-:W-:Y:S01]  /*a1b0*/  FADD R11, R12, R3 ;  /* 0x000000030c0b7221 */ /* 0x000fe20000000000 */
[----:B------:R-:W2:Y:S01]  /*a1c0*/  MUFU.EX2 R36, R51 ;  /* 0x0000003300247308 */ /* 0x000ea20000000800 */
[----:B0-----:R-:W-:Y:S02]  /*a1d0*/  FMUL R34, R13, R34 ;  /* 0x000000220d227220 */ /* 0x001fe40000400000 */
[----:B------:R-:W-:-:S04]  /*a1e0*/  FADD R12, R11, R4 ;  /* 0x000000040b0c7221 */ /* 0x000fc80000000000 */
[----:B------:R-:W-:Y:S01]  /*a1f0*/  FADD R11, R12, R5 ;  /* 0x000000050c0b7221 */ /* 0x000fe20000000000 */
[----:B-1----:R-:W-:Y:S02]  /*a200*/  FMUL R35, R35, R14 ;  /* 0x0000000e23237220 */ /* 0x002fe40000400000 */
[----:B------:R-:W0:Y:S01]  /*a210*/  MUFU.EX2 R14, R53 ;  /* 0x00000035000e7308 */ /* 0x000e220000000800 */
[----:B------:R-:W-:-:S04]  /*a220*/  FADD R12, R11, R6 ;  /* 0x000000060b0c7221 */ /* 0x000fc80000000000 */
[----:B------:R-:W-:Y:S01]  /*a230*/  FADD R11, R12, R7 ;  /* 0x000000070c0b7221 */ /* 0x000fe20000000000 */
[----:B--2---:R-:W-:Y:S01]  /*a240*/  FMUL R36, R15, R36 ;  /* 0x000000240f247220 */ /* 0x004fe20000400000 */
[----:B------:R-:W-:Y:S02]  /*a250*/  MOV R15, 0xffffffff ;  /* 0xffffffff000f7802 */ /* 0x000fe40000000f00 */
[----:B------:R-:W-:-:S04]  /*a260*/  FADD R12, R11, R8 ;  /* 0x000000080b0c7221 */ /* 0x000fc80000000000 */
        /* <DEDUP_REMOVED lines=23> */
[----:B------:R-:W-:Y:S01]  /*a3e0*/  FADD R12, R11, R36 ;  /* 0x000000240b0c7221 */ /* 0x000fe20000000000 */
[----:B------:R-:W-:-:S03]  /*a3f0*/  HFMA2 R11, -RZ, RZ, 0, 1.847743988037109375e-06 ;  /* 0x0000001fff0b7431 */ /* 0x000fc600000001ff */
[----:B------:R-:W-:Y:S01]  /*a400*/  FADD R13, R12, R37 ;  /* 0x000000250c0d7221 */ /* 0x000fe20000000000 */
[----:B------:R-:W-:-:S07]  /*a410*/  MOV R12, 0x10 ;  /* 0x00000010000c7802 */ /* 0x000fce0000000f00 */
[----:B------:R-:W-:Y:S05]  /*a420*/  WARPSYNC.COLLECTIVE R15, `(.L_x_175) ;  /* 0x000000000f087348 */ /* 0x000fea0003c00000 */
[----:B------:R0:W1:Y:S02]  /*a430*/  SHFL.BFLY P6, R14, R13, R12, R11 ;  /* 0x0c00000c0d0e7389 */ /* 0x00006400000c000b */
[----:B01----:R-:W-:Y:S05]  /*a440*/  ENDCOLLECTIVE ;  /* 0x000000000000791b */ /* 0x003fea0003800000 */
.L_x_175:
[----:B------:R-:W-:Y:S02]  /*a450*/  HFMA2 R12, -RZ, RZ, 0, 4.76837158203125e-07 ;  /* 0x00000008ff0c7431 */ /* 0x000fe400000001ff */
[----:B------:R-:W-:-:S05]  /*a460*/  FADD R38, R13, R14 ;  /* 0x0000000e0d267221 */ /* 0x000fca0000000000 */
[----:B------:R-:W-:-:S07]  /*a470*/  MOV R13, R38 ;  /* 0x00000026000d7202 */ /* 0x000fce0000000f00 */
[----:B------:R-:W-:Y:S05]  /*a480*/  WARPSYNC.COLLECTIVE R15, `(.L_x_176) ;  /* 0x000000000f087348 */ /* 0x000fea0003c00000 */
[----:B------:R0:W1:Y:S02]  /*a490*/  SHFL.BFLY P6, R14, R13, R12, R11 ;  /* 0x0c00000c0d0e7389 */ /* 0x00006400000c000b */
[----:B01----:R-:W-:Y:S05]  /*a4a0*/  ENDCOLLECTIVE ;  /* 0x000000000000791b */ /* 0x003fea0003800000 */
.L_x_176:
[----:B------:R-:W-:Y:S02]  /*a4b0*/  HFMA2 R12, -RZ, RZ, 0, 2.384185791015625e-07 ;  /* 0x00000004ff0c7431 */ /* 0x000fe400000001ff */
[----:B------:R-:W-:-:S05]  /*a4c0*/  FADD R39, R38, R14 ;  /* 0x0000000e26277221 */ /* 0x000fca0000000000 */
[----:B------:R-:W-:-:S07]  /*a4d0*/  MOV R13, R39 ;  /* 0x00000027000d7202 */ /* 0x000fce0000000f00 */
[----:B------:R-:W-:Y:S05]  /*a4e0*/  WARPSYNC.COLLECTIVE R15, `(.L_x_177) ;  /* 0x000000000f087348 */ /* 0x000fea0003c00000 */
[----:B------:R0:W1:Y:S02]  /*a4f0*/  SHFL.BFLY P6, R14, R13, R12, R11 ;  /* 0x0c00000c0d0e7389 */ /* 0x00006400000c000b */
[----:B01----:R-:W-:Y:S05]  /*a500*/  ENDCOLLECTIVE ;  /* 0x000000000000791b */ /* 0x003fea0003800000 */
.L_x_177:
[----:B------:R-:W-:Y:S02]  /*a510*/  HFMA2 R12, -RZ, RZ, 0, 1.1920928955078125e-07 ;  /* 0x00000002ff0c7431 */ /* 0x000fe400000001ff */
[----:B------:R-:W-:-:S05]  /*a520*/  FADD R40, R39, R14 ;  /* 0x0000000e27287221 */ /* 0x000fca0000000000 */
[----:B------:R-:W-:-:S07]  /*a530*/  MOV R13, R40 ;  /* 0x00000028000d7202 */ /* 0x000fce0000000f00 */
[----:B------:R-:W-:Y:S05]  /*a540*/  WARPSYNC.COLLECTIVE R15, `(.L_x_178) ;  /* 0x000000000f087348 */ /* 0x000fea0003c00000 */
[----:B------:R0:W1:Y:S02]  /*a550*/  SHFL.BFLY P6, R14, R13, R12, R11 ;  /* 0x0c00000c0d0e7389 */ /* 0x00006400000c000b */
[----:B01----:R-:W-:Y:S05]  /*a560*/  ENDCOLLECTIVE ;  /* 0x000000000000791b */ /* 0x003fea0003800000 */
.L_x_178:
[----:B------:R-:W-:Y:S02]  /*a570*/  HFMA2 R12, -RZ, RZ, 0, 5.9604644775390625e-08 ;  /* 0x00000001ff0c7431 */ /* 0x000fe400000001ff */
[----:B------:R-:W-:-:S05]  /*a580*/  FADD R41, R40, R14 ;  /* 0x0000000e28297221 */ /* 0x000fca0000000000 */
[----:B------:R-:W-:-:S07]  /*a590*/  MOV R13, R41 ;  /* 0x00000029000d7202 */ /* 0x000fce0000000f00 */
[----:B------:R-:W-:Y:S05]  /*a5a0*/  WARPSYNC.COLLECTIVE R15, `(.L_x_179) ;  /* 0x000000000f087348 */ /* 0x000fea0003c00000 */
[----:B------:R0:W1:Y:S02]  /*a5b0*/  SHFL.BFLY P6, R14, R13, R12, R11 ;  /* 0x0c00000c0d0e7389 */ /* 0x00006400000c000b */
[----:B01----:R-:W-:Y:S05]  /*a5c0*/  ENDCOLLECTIVE ;  /* 0x000000000000791b */ /* 0x003fea0003800000 */
.L_x_179:
[----:B------:R-:W-:Y:S05]  /*a5d0*/  BRA `(.L_x_180) ;  /* 0xffffff7000547947 */ /* 0x000fea000383ffff */
.L_x_72:
[----:B------:R4:W5:Y:S04]  /*a5e0*/  LDL.128 R32, [R1] ;  /* 0x0000000001207983 */ /* 0x0009680000100c00 */
[----:B------:R4:W5:Y:S04]  /*a5f0*/  LDL.128 R28, [R1+0x10] ;  /* 0x00001000011c7983 */ /* 0x0009680000100c00 */
[----:B01-3--:R4:W5:Y:S04]  /*a600*/  LDL.128 R16, [R1+0x20] ;  /* 0x0000200001107983 */ /* 0x00b9680000100c00 */
[----:B--2---:R4:W5:Y:S01]  /*a610*/  LDL.128 R4, [R1+0x30] ;  /* 0x0000300001047983 */ /* 0x0049620000100c00 */
[----:B------:R-:W-:Y:S01]  /*a620*/  HFMA2 R11, -RZ, RZ, 0, 1.847743988037109375e-06 ;  /* 0x0000001fff0b7431 */ /* 0x000fe200000001ff */
[----:B------:R-:W-:Y:S01]  /*a630*/  BSSY B0, `(.L_x_181) ;  /* 0x0000006000007945 */ /* 0x000fe20003800000 */
[----:B------:R-:W-:-:S02]  /*a640*/  MOV R12, 0x10 ;  /* 0x00000010000c7802 */ /* 0x000fc40000000f00 */
[----:B------:R-:W-:-:S07]  /*a650*/  MOV R15, 0xffffffff ;  /* 0xffffffff000f7802 */ /* 0x000fce0000000f00 */
[----:B----45:R-:W-:Y:S05]  /*a660*/  WARPSYNC.COLLECTIVE R15, `(.L_x_182) ;  /* 0x000000000f087348 */ /* 0x030fea0003c00000 */
[----:B------:R0:W1:Y:S02]  /*a670*/  SHFL.BFLY P6, R14, R13, R12, R11 ;  /* 0x0c00000c0d0e7389 */ /* 0x00006400000c000b */
[----:B01--45:R-:W-:Y:S05]  /*a680*/  ENDCOLLECTIVE ;  /* 0x000000000000791b */ /* 0x033fea0003800000 */
.L_x_182:
[----:B------:R-:W-:Y:S05]  /*a690*/  BSYNC B0 ;  /* 0x0000000000007941 */ /* 0x000fea0003800000 */
.L_x_181:
[----:B------:R-:W-:Y:S01]  /*a6a0*/  HFMA2 R12, -RZ, RZ, 0, 4.76837158203125e-07 ;  /* 0x00000008ff0c7431 */ /* 0x000fe200000001ff */
[----:B------:R-:W-:Y:S02]  /*a6b0*/  FMNMX R13, R14, R13, !PT ;  /* 0x0000000d0e0d7209 */ /* 0x000fe40007800000 */
[----:B------:R-:W-:Y:S02]  /*a6c0*/  MOV R11, 0x1f ;  /* 0x0000001f000b7802 */ /* 0x000fe40000000f00 */
[----:B------:R-:W-:Y:S01]  /*a6d0*/  MOV R15, 0xffffffff ;  /* 0xffffffff000f7802 */ /* 0x000fe20000000f00 */
[----:B------:R0:W5:Y:S06]  /*a6e0*/  LDL.128 R20, [R1+0x40] ;  /* 0x0000400001147983 */ /* 0x00016c0000100c00 */
[----:B0----5:R-:W-:Y:S05]  /*a6f0*/  WARPSYNC.COLLECTIVE R15, `(.L_x_183) ;  /* 0x000000000f087348 */ /* 0x021fea0003c00000 */
[----:B------:R1:W2:Y:S02]  /*a700*/  SHFL.BFLY P6, R14, R13, R12, R11 ;  /* 0x0c00000c0d0e7389 */ /* 0x0002a400000c000b */
[----:B012--5:R-:W-:Y:S05]  /*a710*/  ENDCOLLECTIVE ;  /* 0x000000000000791b */ /* 0x027fea0003800000 */
.L_x_183:
[----:B------:R-:W-:Y:S01]  /*a720*/  HFMA2 R12, -RZ, RZ, 0, 2.384185791015625e-07 ;  /* 0x00000004ff0c7431 */ /* 0x000fe200000001ff */
[----:B------:R-:W-:-:S04]  /*a730*/  FMNMX R0, R13, R14, !PT ;  /* 0x0000000e0d007209 */ /* 0x000fc80007800000 */
[----:B------:R-:W-:-:S07]  /*a740*/  MOV R13, R0 ;  /* 0x00000000000d7202 */ /* 0x000fce0000000f00 */
[----:B------:R-:W-:Y:S05]  /*a750*/  WARPSYNC.COLLECTIVE R15, `(.L_x_184) ;  /* 0x000000000f087348 */ /* 0x000fea0003c00000 */
[----:B------:R0:W1:Y:S02]  /*a760*/  SHFL.BFLY P6, R14, R13, R12, R11 ;  /* 0x0c00000c0d0e7389 */ /* 0x00006400000c000b */
[----:B01----:R-:W-:Y:S05]  /*a770*/  ENDCOLLECTIVE ;  /* 0x000000000000791b */ /* 0x003fea0003800000 */
.L_x_184:
[----:B------:R-:W-:Y:S01]  /*a780*/  HFMA2 R12, -RZ, RZ, 0, 1.1920928955078125e-07 ;  /* 0x00000002ff0c7431 */ /* 0x000fe200000001ff */
[----:B------:R-:W-:-:S04]  /*a790*/  FMNMX R3, R0, R14, !PT ;  /* 0x0000000e00037209 */ /* 0x000fc80007800000 */
[----:B------:R-:W-:-:S07]  /*a7a0*/  MOV R13, R3 ;  /* 0x00000003000d7202 */ /* 0x000fce0000000f00 */
[----:B------:R-:W-:Y:S05]  /*a7b0*/  WARPSYNC.COLLECTIVE R15, `(.L_x_185) ;  /* 0x000000000f087348 */ /* 0x000fea0003c00000 */
[----:B------:R0:W1:Y:S02]  /*a7c0*/  SHFL.BFLY P6, R14, R13, R12, R11 ;  /* 0x0c00000c0d0e7389 */ /* 0x00006400000c000b */
[----:B01----:R-:W-:Y:S05]  /*a7d0*/  ENDCOLLECTIVE ;  /* 0x000000000000791b */ /* 0x003fea0003800000 */
.L_x_185:
[----:B------:R-:W-:Y:S01]  /*a7e0*/  HFMA2 R12, -RZ, RZ, 0, 5.9604644775390625e-08 ;  /* 0x00000001ff0c7431 */ /* 0x000fe200000001ff */
[----:B------:R-:W-:-:S04]  /*a7f0*/  FMNMX R25, R3, R14, !PT ;  /* 0x0000000e03197209 */ /* 0x000fc80007800000 */
[----:B------:R-:W-:-:S07]  /*a800*/  MOV R13, R25 ;  /* 0x00000019000d7202 */ /* 0x000fce0000000f00 */
[----:B------:R-:W-:Y:S05]  /*a810*/  WARPSYNC.COLLECTIVE R15, `(.L_x_186) ;  /* 0x000000000f087348 */ /* 0x000fea0003c00000 */
[----:B------:R0:W1:Y:S02]  /*a820*/  SHFL.BFLY P6, R14, R13, R12, R11 ;  /* 0x0c00000c0d0e7389 */ /* 0x00006400000c000b */
[----:B01----:R-:W-:Y:S05]  /*a830*/  ENDCOLLECTIVE ;  /* 0x000000000000791b */ /* 0x003fea0003800000 */
.L_x_186:
[----:B------:R-:W-:Y:S01]  /*a840*/  HFMA2 R9, -RZ, RZ, 3.7421875, 0 ;  /* 0x437c0000ff097431 */ /* 0x000fe200000001ff */
[----:B------:R-:W-:Y:S02]  /*a850*/  MOV R8, 0x3bbb989d ;  /* 0x3bbb989d00087802 */ /* 0x000fe40000000f00 */
[----:B------:R-:W-:-:S05]  /*a860*/  FMNMX R10, R25, R14, !PT ;  /* 0x0000000e190a7209 */ /* 0x000fca0007800000 */
[C---:B------:R-:W-:Y:S01]  /*a870*/  FADD R3, -R10.reuse, R32 ;  /* 0x000000200a037221 */ /* 0x040fe20000000100 */
[----:B------:R-:W-:-:S03]  /*a880*/  FADD R25, -R10, R33 ;  /* 0x000000210a197221 */ /* 0x000fc60000000100 */
[-C--:B------:R-:W-:Y:S01]  /*a890*/  FFMA.SAT R0, R3, R8.reuse, 0.5 ;  /* 0x3f00000003007423 */ /* 0x080fe20000002008 */
[----:B------:R-:W-:-:S03]  /*a8a0*/  FFMA.SAT R14, R25, R8, 0.5 ;  /* 0x3f000000190e7423 */ /* 0x000fc60000002008 */
[-C--:B------:R-:W-:Y:S01]  /*a8b0*/  FFMA.RM R0, R0, R9.reuse, 12582913 ;  /* 0x4b40000100007423 */ /* 0x080fe20000004009 */
[----:B------:R-:W-:-:S03]  /*a8c0*/  FFMA.RM R14, R14, R9, 12582913 ;  /* 0x4b4000010e0e7423 */ /* 0x000fc60000004009 */
[----:B------:R-:W-:Y:S01]  /*a8d0*/  FADD R12, R0, -12583039 ;  /* 0xcb40007f000c7421 */ /* 0x000fe20000000000 */
[----:B------:R-:W-:-:S03]  /*a8e0*/  FADD R26, R14, -12583039 ;  /* 0xcb40007f0e1a7421 */ /* 0x000fc60000000000 */
[----:B------:R-:W-:Y:S01]  /*a8f0*/  FFMA R12, R3, 1.4426950216293334961, -R12 ;  /* 0x3fb8aa3b030c7823 */ /* 0x000fe2000000080c */
[----:B------:R-:W-:-:S03]  /*a900*/  FFMA R26, R25, 1.4426950216293334961, -R26 ;  /* 0x3fb8aa3b191a7823 */ /* 0x000fc6000000081a */
[----:B------:R-:W-:Y:S01]  /*a910*/  FFMA R12, R3, 1.925963033500011079e-08, R12 ;  /* 0x32a57060030c7823 */ /* 0x000fe2000000000c */
[----:B------:R-:W-:Y:S01]  /*a920*/  FFMA R26, R25, 1.925963033500011079e-08, R26 ;  /* 0x32a57060191a7823 */ /* 0x000fe2000000001a */
[----:B------:R-:W-:Y:S02]  /*a930*/  FADD R25, -R10, R28 ;  /* 0x0000001c0a197221 */ /* 0x000fe40000000100 */
[----:B------:R0:W1:Y:S02]  /*a940*/  MUFU.EX2 R3, R12 ;  /* 0x0000000c00037308 */ /* 0x0000640000000800 */
[----:B0-----:R-:W-:-:S06]  /*a950*/  FFMA.SAT R12, R25, R8, 0.5 ;  /* 0x3f000000190c7423 */ /* 0x001fcc0000002008 */
[----:B------:R0:W2:Y:S01]  /*a960*/  MUFU.EX2 R11, R26 ;  /* 0x0000001a000b7308 */ /* 0x0000a20000000800 */
[-C--:B------:R-:W-:Y:S01]  /*a970*/  FFMA.RM R12, R12, R9.reuse, 12582913 ;  /* 0x4b4000010c0c7423 */ /* 0x080fe20000004009 */
[C---:B------:R-:W-:Y:S01]  /*a980*/  FADD R29, -R10.reuse, R29 ;  /* 0x0000001d0a1d7221 */ /* 0x040fe20000000100 */
[----:B------:R-:W-:Y:S02]  /*a990*/  FADD R13, -R10, R34 ;  /* 0x000000220a0d7221 */ /* 0x000fe40000000100 */
[----:B0-----:R-:W-:Y:S01]  /*a9a0*/  FADD R26, R12, -12583039 ;  /* 0xcb40007f0c1a7421 */ /* 0x001fe20000000000 */
[----:B------:R-:W-:Y:S01]  /*a9b0*/  SHF.L.U32 R0, R0, 0x17, RZ ;  /* 0x0000001700007819 */ /* 0x000fe200000006ff */
[-C--:B------:R-:W-:Y:S02]  /*a9c0*/  FFMA.SAT R28, R29, R8.reuse, 0.5 ;  /* 0x3f0000001d1c7423 */ /* 0x080fe40000002008 */
[----:B------:R-:W-:Y:S01]  /*a9d0*/  FFMA R26, R25, 1.4426950216293334961, -R26 ;  /* 0x3fb8aa3b191a7823 */ /* 0x000fe2000000081a */
[----:B------:R-:W-:Y:S01]  /*a9e0*/  SHF.L.U32 R14, R14, 0x17, RZ ;  /* 0x000000170e0e7819 */ /* 0x000fe200000006ff */
[----:B------:R-:W-:Y:S01]  /*a9f0*/  FADD R35, -R10, R35 ;  /* 0x000000230a237221 */ /* 0x000fe20000000100 */
[-C--:B------:R-:W-:Y:S01]  /*aa00*/  FFMA.SAT R32, R13, R8.reuse, 0.5 ;  /* 0x3f0000000d207423 */ /* 0x080fe20000002008 */
[----:B------:R-:W-:Y:S01]  /*aa10*/  FFMA R26, R25, 1.925963033500011079e-08, R26 ;  /* 0x32a57060191a7823 */ /* 0x000fe2000000001a */
[----:B------:R-:W-:Y:S01]  /*aa20*/  FFMA.RM R28, R28, R9, 12582913 ;  /* 0x4b4000011c1c7423 */ /* 0x000fe20000004009 */
[----:B-1----:R-:W-:Y:S01]  /*aa30*/  FMUL R0, R0, R3 ;  /* 0x0000000300007220 */ /* 0x002fe20000400000 */
[----:B------:R-:W-:Y:S01]  /*aa40*/  FFMA.SAT R34, R35, R8, 0.5 ;  /* 0x3f00000023227423 */ /* 0x000fe20000002008 */
[----:B--2---:R-:W-:Y:S01]  /*aa50*/  FMUL R3, R14, R11 ;  /* 0x0000000b0e037220 */ /* 0x004fe20000400000 */
[-C--:B------:R-:W-:Y:S01]  /*aa60*/  FFMA.RM R32, R32, R9.reuse, 12582913 ;  /* 0x4b40000120207423 */ /* 0x080fe20000004009 */
[----:B------:R-:W0:Y:S01]  /*aa70*/  MUFU.EX2 R11, R26 ;  /* 0x0000001a000b7308 */ /* 0x000e220000000800 */
[----:B------:R-:W-:Y:S01]  /*aa80*/  FADD R14, R28, -12583039 ;  /* 0xcb40007f1c0e7421 */ /* 0x000fe20000000000 */
[----:B------:R-:W-:Y:S01]  /*aa90*/  FFMA.RM R15, R34, R9, 12582913 ;  /* 0x4b400001220f7423 */ /* 0x000fe20000004009 */
[----:B------:R-:W-:-:S02]  /*aaa0*/  FADD R34, R32, -12583039 ;  /* 0xcb40007f20227421 */ /* 0x000fc40000000000 */
[----:B------:R-:W-:Y:S02]  /*aab0*/  FFMA R14, R29, 1.4426950216293334961, -R14 ;  /* 0x3fb8aa3b1d0e7823 */ /* 0x000fe4000000080e */
[----:B------:R-:W-:Y:S02]  /*aac0*/  FFMA R34, R13, 1.4426950216293334961, -R34 ;  /* 0x3fb8aa3b0d227823 */ /* 0x000fe40000000822 */
[----:B------:R-:W-:Y:S01]  /*aad0*/  FFMA R14, R29, 1.925963033500011079e-08, R14 ;  /* 0x32a570601d0e7823 */ /* 0x000fe2000000000e */
[----:B------:R-:W-:Y:S01]  /*aae0*/  SHF.L.U32 R12, R12, 0x17, RZ ;  /* 0x000000170c0c7819 */ /* 0x000fe200000006ff */
[----:B------:R-:W-:Y:S01]  /*aaf0*/  FFMA R34, R13, 1.925963033500011079e-08, R34 ;  /* 0x32a570600d227823 */ /* 0x000fe20000000022 */
[----:B------:R-:W-:Y:S01]  /*ab00*/  FADD R16, -R10, R16 ;  /* 0x000000100a107221 */ /* 0x000fe20000000100 */
[----:B------:R-:W1:Y:S01]  /*ab10*/  MUFU.EX2 R13, R14 ;  /* 0x0000000e000d7308 */ /* 0x000e620000000800 */
[----:B------:R-:W-:Y:S01]  /*ab20*/  FADD R36, R15, -12583039 ;  /* 0xcb40007f0f247421 */ /* 0x000fe20000000000 */
[----:B0-----:R-:W-:Y:S01]  /*ab30*/  FMUL R26, R12, R11 ;  /* 0x0000000b0c1a7220 */ /* 0x001fe20000400000 */
[----:B------:R-:W-:-:S02]  /*ab40*/  FFMA.SAT R12, R16, R8, 0.5 ;  /* 0x3f000000100c7423 */ /* 0x000fc40000002008 */
[C---:B------:R-:W-:Y:S02]  /*ab50*/  FFMA R36, R35.reuse, 1.4426950216293334961, -R36 ;  /* 0x3fb8aa3b23247823 */ /* 0x040fe40000000824 */
[----:B------:R-:W-:Y:S02]  /*ab60*/  FFMA.RM R12, R12, R9, 12582913 ;  /* 0x4b4000010c0c7423 */ /* 0x000fe40000004009 */
[----:B------:R-:W-:Y:S01]  /*ab70*/  FFMA R36, R35, 1.925963033500011079e-08, R36 ;  /* 0x32a5706023247823 */ /* 0x000fe20000000024 */
[----:B------:R-:W-:Y:S01]  /*ab80*/  SHF.L.U32 R28, R28, 0x17, RZ ;  /* 0x000000171c1c7819 */ /* 0x000fe200000006ff */
[----:B------:R-:W-:Y:S01]  /*ab90*/  FADD R27, -R10, R30 ;  /* 0x0000001e0a1b7221 */ /* 0x000fe20000000100 */
[----:B------:R-:W-:-:S03]  /*aba0*/  FADD R11, R12, -12583039 ;  /* 0xcb40007f0c0b7421 */ /* 0x000fc60000000000 */
[----:B------:R-:W0:Y:S01]  /*abb0*/  MUFU.EX2 R36, R36 ;  /* 0x0000002400247308 */ /* 0x000e220000000800 */
[----:B-1----:R-:W-:Y:S01]  /*abc0*/  FMUL R28, R28, R13 ;  /* 0x0000000d1c1c7220 */ /* 0x002fe20000400000 */
[----:B------:R-:W-:Y:S01]  /*abd0*/  FFMA R11, R16, 1.4426950216293334961, -R11 ;  /* 0x3fb8aa3b100b7823 */ /* 0x000fe2000000080b */
[-C--:B------:R-:W-:Y:S01]  /*abe0*/  FFMA.SAT R30, R27, R8.reuse, 0.5 ;  /* 0x3f0000001b1e7423 */ /* 0x080fe20000002008 */
[C---:B------:R-:W-:Y:S01]  /*abf0*/  FADD R13, -R10.reuse, R18 ;  /* 0x000000120a0d7221 */ /* 0x040fe20000000100 */
[----:B------:R-:W-:Y:S01]  /*ac00*/  FADD R17, -R10, R17 ;  /* 0x000000110a117221 */ /* 0x000fe20000000100 */
[----:B------:R-:W-:Y:S01]  /*ac10*/  FFMA R11, R16, 1.925963033500011079e-08, R11 ;  /* 0x32a57060100b7823 */ /* 0x000fe2000000000b */
[-C--:B------:R-:W-:Y:S01]  /*ac20*/  FFMA.RM R30, R30, R9.reuse, 12582913 ;  /* 0x4b4000011e1e7423 */ /* 0x080fe20000004009 */
[-C--:B------:R-:W-:Y:S01]  /*ac30*/  FFMA.SAT R16, R13, R8.reuse, 0.5 ;  /* 0x3f0000000d107423 */ /* 0x080fe20000002008 */
[----:B------:R-:W-:Y:S01]  /*ac40*/  SHF.L.U32 R25, R32, 0x17, RZ ;  /* 0x0000001720197819 */ /* 0x000fe200000006ff */
[----:B------:R-:W1:Y:S01]  /*ac50*/  MUFU.EX2 R34, R34 ;  /* 0x0000002200227308 */ /* 0x000e620000000800 */
[----:B------:R-:W-:Y:S01]  /*ac60*/  FADD R31, -R10, R31 ;  /* 0x0000001f0a1f7221 */ /* 0x000fe20000000100 */
[----:B------:R-:W-:Y:S01]  /*ac70*/  FADD R32, R30, -12583039 ;  /* 0xcb40007f1e207421 */ /* 0x000fe20000000000 */
[-C--:B------:R-:W-:Y:S01]  /*ac80*/  FFMA.SAT R14, R17, R8.reuse, 0.5 ;  /* 0x3f000000110e7423 */ /* 0x080fe20000002008 */
[-C--:B------:R-:W-:Y:S01]  /*ac90*/  FFMA.RM R18, R16, R9.reuse, 12582913 ;  /* 0x4b40000110127423 */ /* 0x080fe20000004009 */
[----:B------:R-:W-:Y:S01]  /*aca0*/  SHF.L.U32 R29, R30, 0x17, RZ ;  /* 0x000000171e1d7819 */ /* 0x000fe200000006ff */
[----:B------:R-:W-:Y:S01]  /*acb0*/  FFMA.SAT R38, R31, R8, 0.5 ;  /* 0x3f0000001f267423 */ /* 0x000fe20000002008 */
[----:B------:R-:W-:Y:S01]  /*acc0*/  FFMA R32, R27, 1.4426950216293334961, -R32 ;  /* 0x3fb8aa3b1b207823 */ /* 0x000fe20000000820 */
[----:B------:R-:W-:Y:S01]  /*acd0*/  SHF.L.U32 R15, R15, 0x17, RZ ;  /* 0x000000170f0f7819 */ /* 0x000fe200000006ff */
[-C--:B------:R-:W-:Y:S01]  /*ace0*/  FFMA.RM R14, R14, R9.reuse, 12582913 ;  /* 0x4b4000010e0e7423 */ /* 0x080fe20000004009 */
[----:B------:R-:W-:Y:S01]  /*acf0*/  FADD R30, R18, -12583039 ;  /* 0xcb40007f121e7421 */ /* 0x000fe20000000000 */
[----:B------:R-:W-:Y:S01]  /*ad00*/  FFMA R32, R27, 1.925963033500011079e-08, R32 ;  /* 0x32a570601b207823 */ /* 0x000fe20000000020 */
[-C--:B------:R-:W-:Y:S01]  /*ad10*/  FFMA.RM R33, R38, R9.reuse, 12582913 ;  /* 0x4b40000126217423 */ /* 0x080fe20000004009 */
[----:B------:R-:W-:Y:S01]  /*ad20*/  FADD R16, R14, -12583039 ;  /* 0xcb40007f0e107421 */ /* 0x000fe20000000000 */
[----:B------:R-:W-:Y:S01]  /*ad30*/  FFMA R30, R13, 1.4426950216293334961, -R30 ;  /* 0x3fb8aa3b0d1e7823 */ /* 0x000fe2000000081e */
[----:B0-----:R-:W-:Y:S01]  /*ad40*/  FMUL R27, R15, R36 ;  /* 0x000000240f1b7220 */ /* 0x001fe20000400000 */
[----:B------:R-:W-:Y:S01]  /*ad50*/  FADD R19, -R10, R19 ;  /* 0x000000130a137221 */ /* 0x000fe20000000100 */
[----:B------:R-:W2:Y:S01]  /*ad60*/  LDL.128 R36, [R1+0x50] ;  /* 0x0000500001247983 */ /* 0x000ea20000100c00 */
[----:B------:R-:W-:Y:S01]  /*ad70*/  FFMA R16, R17, 1.4426950216293334961, -R16 ;  /* 0x3fb8aa3b11107823 */ /* 0x000fe20000000810 */
[----:B------:R-:W-:Y:S01]  /*ad80*/  FFMA R13, R13, 1.925963033500011079e-08, R30 ;  /* 0x32a570600d0d7823 */ /* 0x000fe2000000001e */
[----:B------:R-:W0:Y:S01]  /*ad90*/  MUFU.EX2 R11, R11 ;  /* 0x0000000b000b7308 */ /* 0x000e220000000800 */
[----:B------:R-:W-:Y:S01]  /*ada0*/  FFMA.SAT R30, R19, R8, 0.5 ;  /* 0x3f000000131e7423 */ /* 0x000fe20000002008 */
[----:B------:R-:W-:Y:S01]  /*adb0*/  FFMA R16, R17, 1.925963033500011079e-08, R16 ;  /* 0x32a5706011107823 */ /* 0x000fe20000000010 */
[----:B-1----:R-:W-:Y:S01]  /*adc0*/  FMUL R25, R25, R34 ;  /* 0x0000002219197220 */ /* 0x002fe20000400000 */
[----:B------:R-:W-:Y:S01]  /*add0*/  FADD R34, R33, -12583039 ;  /* 0xcb40007f21227421 */ /* 0x000fe20000000000 */
[----:B------:R-:W-:-:S03]  /*ade0*/  FFMA.RM R17, R30, R9, 12582913 ;  /* 0x4b4000011e117423 */ /* 0x000fc60000004009 */
[----:B------:R-:W-:Y:S01]  /*adf0*/  FFMA R34, R31, 1.4426950216293334961, -R34 ;  /* 0x3fb8aa3b1f227823 */ /* 0x000fe20000000822 */
[----:B------:R-:W-:Y:S01]  /*ae00*/  FADD R30, R17, -12583039 ;  /* 0xcb40007f111e7421 */ /* 0x000fe20000000000 */
[----:B------:R-:W1:Y:S01]  /*ae10*/  MUFU.EX2 R32, R32 ;  /* 0x0000002000207308 */ /* 0x000e620000000800 */
[----:B------:R-:W-:Y:S01]  /*ae20*/  SHF.L.U32 R12, R12, 0x17, RZ ;  /* 0x000000170c0c7819 */ /* 0x000fe200000006ff */
[----:B------:R-:W-:Y:S01]  /*ae30*/  FFMA R34, R31, 1.925963033500011079e-08, R34 ;  /* 0x32a570601f227823 */ /* 0x000fe20000000022 */
[----:B------:R-:W-:-:S04]  /*ae40*/  FFMA R30, R19, 1.4426950216293334961, -R30 ;  /* 0x3fb8aa3b131e7823 */ /* 0x000fc8000000081e */
[----:B------:R-:W-:Y:S01]  /*ae50*/  FFMA R19, R19, 1.925963033500011079e-08, R30 ;  /* 0x32a5706013137823 */ /* 0x000fe2000000001e */
[----:B------:R-:W3:Y:S01]  /*ae60*/  MUFU.EX2 R15, R34 ;  /* 0x00000022000f7308 */ /* 0x000ee20000000800 */
[----:B0-----:R-:W-:Y:S01]  /*ae70*/  FMUL R30, R12, R11 ;  /* 0x0000000b0c1e7220 */ /* 0x001fe20000400000 */
[----:B------:R-:W-:-:S04]  /*ae80*/  FADD R11, -R10, R4 ;  /* 0x000000040a0b7221 */ /* 0x000fc80000000100 */
[----:B------:R-:W-:Y:S02]  /*ae90*/  FFMA.SAT R4, R11, R8, 0.5 ;  /* 0x3f0000000b047423 */ /* 0x000fe40000002008 */
[----:B------:R0:W-:Y:S01]  /*aea0*/  MUFU.EX2 R31, R16 ;  /* 0x00000010001f7308 */ /* 0x0001e20000000800 */
[----:B-1----:R-:W-:Y:S01]  /*aeb0*/  FMUL R29, R29, R32 ;  /* 0x000000201d1d7220 */ /* 0x002fe20000400000 */
[----:B------:R-:W-:-:S06]  /*aec0*/  SHF.L.U32 R32, R33, 0x17, RZ ;  /* 0x0000001721207819 */ /* 0x000fcc00000006ff */
[----:B------:R-:W1:Y:S01]  /*aed0*/  MUFU.EX2 R13, R13 ;  /* 0x0000000d000d7308 */ /* 0x000e620000000800 */
[----:B0-----:R-:W-:-:S04]  /*aee0*/  FFMA.RM R16, R4, R9, 12582913 ;  /* 0x4b40000104107423 */ /* 0x001fc80000004009 */
[----:B------:R-:W-:Y:S01]  /*aef0*/  FADD R4, R16, -12583039 ;  /* 0xcb40007f10047421 */ /* 0x000fe20000000000 */
[----:B---3--:R-:W-:Y:S01]  /*af00*/  FMUL R32, R32, R15 ;  /* 0x0000000f20207220 */ /* 0x008fe20000400000 */
[C---:B------:R-:W-:Y:S01]  /*af10*/  FADD R15, -R10.reuse, R6 ;  /* 0x000000060a0f7221 */ /* 0x040fe20000000100 */
[C---:B------:R-:W-:Y:S01]  /*af20*/  FADD R7, -R10.reuse, R7 ;  /* 0x000000070a077221 */ /* 0x040fe20000000100 */
[----:B------:R-:W-:Y:S01]  /*af30*/  FFMA R4, R11, 1.4426950216293334961, -R4 ;  /* 0x3fb8aa3b0b047823 */ /* 0x000fe20000000804 */
[----:B------:R-:W-:Y:S01]  /*af40*/  FADD R5, -R10, R5 ;  /* 0x000000050a057221 */ /* 0x000fe20000000100 */
[----:B------:R-:W-:Y:S01]  /*af50*/  SHF.L.U32 R18, R18, 0x17, RZ ;  /* 0x0000001712127819 */ /* 0x000fe200000006ff */
[-C--:B------:R-:W-:Y:S01]  /*af60*/  FFMA.SAT R6, R7, R8.reuse, 0.5 ;  /* 0x3f00000007067423 */ /* 0x080fe20000002008 */
[----:B------:R-:W-:Y:S01]  /*af70*/  FFMA R11, R11, 1.925963033500011079e-08, R4 ;  /* 0x32a570600b0b7823 */ /* 0x000fe20000000004 */
[-C--:B------:R-:W-:Y:S01]  /*af80*/  FFMA.SAT R4, R15, R8.reuse, 0.5 ;  /* 0x3f0000000f047423 */ /* 0x080fe20000002008 */
[----:B------:R-:W-:Y:S01]  /*af90*/  FFMA.SAT R12, R5, R8, 0.5 ;  /* 0x3f000000050c7423 */ /* 0x000fe20000002008 */
[----:B------:R0:W-:Y:S01]  /*afa0*/  MUFU.EX2 R34, R19 ;  /* 0x0000001300227308 */ /* 0x0001e20000000800 */
[----:B-1----:R-:W-:Y:S01]  /*afb0*/  FMUL R33, R18, R13 ;  /* 0x0000000d12217220 */ /* 0x002fe20000400000 */
[-C--:B------:R-:W-:Y:S01]  /*afc0*/  FFMA.RM R35, R4, R9.reuse, 12582913 ;  /* 0x4b40000104237423 */ /* 0x080fe20000004009 */
[-C--:B------:R-:W-:Y:S01]  /*afd0*/  FFMA.RM R13, R12, R9.reuse, 12582913 ;  /* 0x4b4000010c0d7423 */ /* 0x080fe20000004009 */
[----:B0-----:R-:W-:-:S02]  /*afe0*/  FFMA.RM R19, R6, R9, 12582913 ;  /* 0x4b40000106137423 */ /* 0x001fc40000004009 */
[----:B------:R-:W-:Y:S01]  /*aff0*/  FADD R4, R35, -12583039 ;  /* 0xcb40007f23047421 */ /* 0x000fe20000000000 */
[----:B------:R-:W-:Y:S01]  /*b000*/  FADD R12, R13, -12583039 ;  /* 0xcb40007f0d0c7421 */ /* 0x000fe20000000000 */
[----:B------:R-:W-:Y:S01]  /*b010*/  FADD R6, R19, -12583039 ;  /* 0xcb40007f13067421 */ /* 0x000fe20000000000 */
[----:B------:R-:W-:Y:S01]  /*b020*/  SHF.L.U32 R14, R14, 0x17, RZ ;  /* 0x000000170e0e7819 */ /* 0x000fe200000006ff */
[----:B------:R-:W-:Y:S01]  /*b030*/  FFMA R4, R15, 1.4426950216293334961, -R4 ;  /* 0x3fb8aa3b0f047823 */ /* 0x000fe20000000804 */
[----:B------:R-:W-:Y:S01]  /*b040*/  FFMA R12, R5, 1.4426950216293334961, -R12 ;  /* 0x3fb8aa3b050c7823 */ /* 0x000fe2000000080c */
[----:B------:R-:W-:Y:S02]  /*b050*/  FFMA R6, R7, 1.4426950216293334961, -R6 ;  /* 0x3fb8aa3b07067823 */ /* 0x000fe40000000806 */
[----:B------:R-:W-:Y:S01]  /*b060*/  FMUL R31, R14, R31 ;  /* 0x0000001f0e1f7220 */ /* 0x000fe20000400000 */
[----:B------:R-:W-:Y:S01]  /*b070*/  FFMA R14, R15, 1.925963033500011079e-08, R4 ;  /* 0x32a570600f0e7823 */ /* 0x000fe20000000004 */
[----:B------:R-:W-:Y:S01]  /*b080*/  FFMA R12, R5, 1.925963033500011079e-08, R12 ;  /* 0x32a57060050c7823 */ /* 0x000fe2000000000c */
[----:B------:R-:W-:-:S02]  /*b090*/  FFMA R15, R7, 1.925963033500011079e-08, R6 ;  /* 0x32a57060070f7823 */ /* 0x000fc40000000006 */
[----:B------:R-:W3:Y:S01]  /*b0a0*/  LDL.128 R4, [R1+0x60] ;  /* 0x0000600001047983 */ /* 0x000ee20000100c00 */
[----:B------:R-:W0:Y:S01]  /*b0b0*/  MUFU.EX2 R11, R11 ;  /* 0x0000000b000b7308 */ /* 0x000e220000000800 */
[----:B------:R-:W-:-:S07]  /*b0c0*/  SHF.L.U32 R16, R16, 0x17, RZ ;  /* 0x0000001710107819 */ /* 0x000fce00000006ff */
[----:B------:R-:W1:Y:S01]  /*b0d0*/  MUFU.EX2 R12, R12 ;  /* 0x0000000c000c7308 */ /* 0x000e620000000800 */
[----:B------:R-:W-:Y:S01]  /*b0e0*/  SHF.L.U32 R17, R17, 0x17, RZ ;  /* 0x0000001711117819 */ /* 0x000fe200000006ff */
[----:B0-----:R-:W-:Y:S01]  /*b0f0*/  FMUL R16, R16, R11 ;  /* 0x0000000b10107220 */ /* 0x001fe20000400000 */
[----:B------:R-:W-:-:S05]  /*b100*/  FADD R11, -R10, R20 ;  /* 0x000000140a0b7221 */ /* 0x000fca0000000100 */
[----:B------:R-:W0:Y:S01]  /*b110*/  MUFU.EX2 R14, R14 ;  /* 0x0000000e000e7308 */ /* 0x000e220000000800 */
[----:B------:R-:W-:Y:S01]  /*b120*/  FMUL R34, R17, R34 ;  /* 0x0000002211227220 */ /* 0x000fe20000400000 */
[----:B------:R-:W-:Y:S01]  /*b130*/  FFMA.SAT R20, R11, R8, 0.5 ;  /* 0x3f0000000b147423 */ /* 0x000fe20000002008 */
[----:B------:R-:W-:-:S03]  /*b140*/  SHF.L.U32 R17, R13, 0x17, RZ ;  /* 0x000000170d117819 */ /* 0x000fc600000006ff */
[----:B------:R-:W-:Y:S02]  /*b150*/  FFMA.RM R20, R20, R9, 12582913 ;  /* 0x4b40000114147423 */ /* 0x000fe40000004009 */
[----:B-1----:R-:W-:Y:S02]  /*b160*/  FMUL R17, R17, R12 ;  /* 0x0000000c11117220 */ /* 0x002fe40000400000 */
[----:B------:R-:W-:Y:S01]  /*b170*/  FADD R12, R20, -12583039 ;  /* 0xcb40007f140c7421 */ /* 0x000fe20000000000 */
[----:B------:R-:W-:Y:S01]  /*b180*/  SHF.L.U32 R35, R35, 0x17, RZ ;  /* 0x0000001723237819 */ /* 0x000fe200000006ff */
[----:B------:R-:W-:Y:S02]  /*b190*/  FADD R21, -R10, R21 ;  /* 0x000000150a157221 */ /* 0x000fe40000000100 */
[----:B------:R-:W-:Y:S02]  /*b1a0*/  FFMA R12, R11, 1.4426950216293334961, -R12 ;  /* 0x3fb8aa3b0b0c7823 */ /* 0x000fe4000000080c */
[----:B0-----:R-:W-:-:S02]  /*b1b0*/  FMUL R35, R35, R14 ;  /* 0x0000000e23237220 */ /* 0x001fc40000400000 */
[----:B------:R-:W-:Y:S01]  /*b1c0*/  FFMA R12, R11, 1.925963033500011079e-08, R12 ;  /* 0x32a570600b0c7823 */ /* 0x000fe2000000000c */
[----:B------:R-:W-:Y:S01]  /*b1d0*/  FADD R11, -R10, R22 ;  /* 0x000000160a0b7221 */ /* 0x000fe20000000100 */
[----:B------:R-:W-:-:S03]  /*b1e0*/  FFMA.SAT R14, R21, R8, 0.5 ;  /* 0x3f000000150e7423 */ /* 0x000fc60000002008 */
[----:B------:R-:W-:Y:S01]  /*b1f0*/  FFMA.SAT R22, R11, R8, 0.5 ;  /* 0x3f0000000b167423 */ /* 0x000fe20000002008 */
[----:B------:R-:W-:-:S03]  /*b200*/  FFMA.RM R14, R14, R9, 12582913 ;  /* 0x4b4000010e0e7423 */ /* 0x000fc60000004009 */
[----:B------:R-:W-:Y:S01]  /*b210*/  FFMA.RM R22, R22, R9, 12582913 ;  /* 0x4b40000116167423 */ /* 0x000fe20000004009 */
[----:B------:R-:W-:-:S03]  /*b220*/  FADD R40, R14, -12583039 ;  /* 0xcb40007f0e287421 */ /* 0x000fc60000000000 */
[----:B------:R-:W-:Y:S01]  /*b230*/  FADD R42, R22, -12583039 ;  /* 0xcb40007f162a7421 */ /* 0x000fe20000000000 */
[----:B------:R-:W-:-:S03]  /*b240*/  FFMA R40, R21, 1.4426950216293334961, -R40 ;  /* 0x3fb8aa3b15287823 */ /* 0x000fc60000000828 */
[----:B------:R-:W-:Y:S01]  /*b250*/  FFMA R42, R11, 1.4426950216293334961, -R42 ;  /* 0x3fb8aa3b0b2a7823 */ /* 0x000fe2000000082a */
[----:B------:R-:W-:Y:S01]  /*b260*/  FFMA R40, R21, 1.925963033500011079e-08, R40 ;  /* 0x32a5706015287823 */ /* 0x000fe20000000028 */
[----:B------:R-:W0:Y:S02]  /*b270*/  MUFU.EX2 R18, R15 ;  /* 0x0000000f00127308 */ /* 0x000e240000000800 */
[----:B------:R-:W-:-:S06]  /*b280*/  FFMA R42, R11, 1.925963033500011079e-08, R42 ;  /* 0x32a570600b2a7823 */ /* 0x000fcc000000002a */
[----:B------:R-:W1:Y:S01]  /*b290*/  MUFU.EX2 R11, R40 ;  /* 0x00000028000b7308 */ /* 0x000e620000000800 */
[----:B------:R-:W-:-:S07]  /*b2a0*/  SHF.L.U32 R19, R19, 0x17, RZ ;  /* 0x0000001713137819 */ /* 0x000fce00000006ff */
[----:B------:R-:W4:Y:S01]  /*b2b0*/  MUFU.EX2 R12, R12 ;  /* 0x0000000c000c7308 */ /* 0x000f220000000800 */
[----:B------:R-:W-:Y:S01]  /*b2c0*/  SHF.L.U32 R14, R14, 0x17, RZ ;  /* 0x000000170e0e7819 */ /* 0x000fe200000006ff */
[----:B0-----:R-:W-:Y:S01]  /*b2d0*/  FMUL R18, R19, R18 ;  /* 0x0000001213127220 */ /* 0x001fe20000400000 */
[----:B------:R-:W-:-:S03]  /*b2e0*/  SHF.L.U32 R19, R20, 0x17, RZ ;  /* 0x0000001714137819 */ /* 0x000fc600000006ff */
[----:B-1----:R-:W-:Y:S02]  /*b2f0*/  FMUL R20, R14, R11 ;  /* 0x0000000b0e147220 */ /* 0x002fe40000400000 */
[----:B----4-:R-:W-:Y:S01]  /*b300*/  FMUL R19, R19, R12 ;  /* 0x0000000c13137220 */ /* 0x010fe20000400000 */
[----:B------:R-:W0:Y:S01]  /*b310*/  MUFU.EX2 R42, R42 ;  /* 0x0000002a002a7308 */ /* 0x000e220000000800 */
[----:B------:R-:W-:Y:S01]  /*b320*/  SHF.L.U32 R21, R22, 0x17, RZ ;  /* 0x0000001716157819 */ /* 0x000fe200000006ff */
[----:B------:R-:W-:-:S04]  /*b330*/  FADD R23, -R10, R23 ;  /* 0x000000170a177221 */ /* 0x000fc80000000100 */
[----:B------:R-:W-:Y:S01]  /*b340*/  FFMA.SAT R44, R23, R8, 0.5 ;  /* 0x3f000000172c7423 */ /* 0x000fe20000002008 */
[----:B0-----:R-:W-:-:S03]  /*b350*/  FMUL R21, R21, R42 ;  /* 0x0000002a15157220 */ /* 0x001fc60000400000 */
[----:B------:R-:W-:-:S04]  /*b360*/  FFMA.RM R44, R44, R9, 12582913 ;  /* 0x4b4000012c2c7423 */ /* 0x000fc80000004009 */
[----:B------:R-:W-:-:S04]  /*b370*/  FADD R46, R44, -12583039 ;  /* 0xcb40007f2c2e7421 */ /* 0x000fc80000000000 */
[----:B------:R-:W-:-:S04]  /*b380*/  FFMA R46, R23, 1.4426950216293334961, -R46 ;  /* 0x3fb8aa3b172e7823 */ /* 0x000fc8000000082e */
[----:B------:R-:W-:Y:S01]  /*b390*/  FFMA R46, R23, 1.925963033500011079e-08, R46 ;  /* 0x32a57060172e7823 */ /* 0x000fe2000000002e */
[----:B------:R-:W-:-:S03]  /*b3a0*/  SHF.L.U32 R22, R44, 0x17, RZ ;  /* 0x000000172c167819 */ /* 0x000fc600000006ff */
[----:B------:R-:W-:Y:S01]  /*b3b0*/  MUFU.EX2 R13, R46 ;  /* 0x0000002e000d7308 */ /* 0x000fe20000000800 */
[----:B--2---:R-:W-:-:S04]  /*b3c0*/  FADD R11, -R10, R36 ;  /* 0x000000240a0b7221 */ /* 0x004fc80000000100 */
[----:B------:R-:W-:-:S04]  /*b3d0*/  FFMA.SAT R12, R11, R8, 0.5 ;  /* 0x3f0000000b0c7423 */ /* 0x000fc80000002008 */
[----:B------:R-:W-:-:S04]  /*b3e0*/  FFMA.RM R12, R12, R9, 12582913 ;  /* 0x4b4000010c0c7423 */ /* 0x000fc80000004009 */
[----:B------:R-:W-:Y:S01]  /*b3f0*/  FADD R14, R12, -12583039 ;  /* 0xcb40007f0c0e7421 */ /* 0x000fe20000000000 */
[----:B------:R-:W-:-:S03]  /*b400*/  FADD R37, -R10, R37 ;  /* 0x000000250a257221 */ /* 0x000fc60000000100 */
[----:B------:R-:W-:Y:S01]  /*b410*/  FFMA R14, R11, 1.4426950216293334961, -R14 ;  /* 0x3fb8aa3b0b0e7823 */ /* 0x000fe2000000080e */
[----:B------:R-:W-:-:S03]  /*b420*/  FFMA.SAT R36, R37, R8, 0.5 ;  /* 0x3f00000025247423 */ /* 0x000fc60000002008 */
[----:B------:R-:W-:Y:S01]  /*b430*/  FFMA R14, R11, 1.925963033500011079e-08, R14 ;  /* 0x32a570600b0e7823 */ /* 0x000fe2000000000e */
[----:B------:R-:W-:Y:S01]  /*b440*/  FADD R11, -R10, R38 ;  /* 0x000000260a0b7221 */ /* 0x000fe20000000100 */
[----:B------:R-:W-:-:S03]  /*b450*/  FFMA.RM R36, R36, R9, 12582913 ;  /* 0x4b40000124247423 */ /* 0x000fc60000004009 */
[----:B------:R-:W-:Y:S01]  /*b460*/  FFMA.SAT R38, R11, R8, 0.5 ;  /* 0x3f0000000b267423 */ /* 0x000fe20000002008 */
[----:B------:R-:W-:-:S03]  /*b470*/  FADD R40, R36, -12583039 ;  /* 0xcb40007f24287421 */ /* 0x000fc60000000000 */
[----:B------:R-:W-:Y:S01]  /*b480*/  FFMA.RM R38, R38, R9, 12582913 ;  /* 0x4b40000126267423 */ /* 0x000fe20000004009 */
[----:B------:R-:W-:-:S03]  /*b490*/  FFMA R40, R37, 1.4426950216293334961, -R40 ;  /* 0x3fb8aa3b25287823 */ /* 0x000fc60000000828 */
[----:B------:R-:W-:Y:S01]  /*b4a0*/  FADD R42, R38, -12583039 ;  /* 0xcb40007f262a7421 */ /* 0x000fe20000000000 */
[----:B------:R-:W-:-:S03]  /*b4b0*/  FFMA R40, R37, 1.925963033500011079e-08, R40 ;  /* 0x32a5706025287823 */ /* 0x000fc60000000028 */
[----:B------:R-:W-:-:S04]  /*b4c0*/  FFMA R42, R11, 1.4426950216293334961, -R42 ;  /* 0x3fb8aa3b0b2a7823 */ /* 0x000fc8000000082a */
[----:B------:R-:W-:Y:S02]  /*b4d0*/  FFMA R42, R11, 1.925963033500011079e-08, R42 ;  /* 0x32a570600b2a7823 */ /* 0x000fe4000000002a */
[----:B------:R-:W0:Y:S01]  /*b4e0*/  MUFU.EX2 R11, R40 ;  /* 0x00000028000b7308 */ /* 0x000e220000000800 */
[----:B------:R-:W-:-:S07]  /*b4f0*/  SHF.L.U32 R36, R36, 0x17, RZ ;  /* 0x0000001724247819 */ /* 0x000fce00000006ff */
[----:B------:R-:W1:Y:S01]  /*b500*/  MUFU.EX2 R23, R14 ;  /* 0x0000000e00177308 */ /* 0x000e620000000800 */
[----:B------:R-:W-:Y:S01]  /*b510*/  FADD R39, -R10, R39 ;  /* 0x000000270a277221 */ /* 0x000fe20000000100 */
[----:B------:R-:W-:Y:S01]  /*b520*/  SHF.L.U32 R12, R12, 0x17, RZ ;  /* 0x000000170c0c7819 */ /* 0x000fe200000006ff */
[----:B0-----:R-:W-:Y:S02]  /*b530*/  FMUL R36, R36, R11 ;  /* 0x0000000b24247220 */ /* 0x001fe40000400000 */
[----:B------:R-:W-:-:S04]  /*b540*/  FFMA.SAT R44, R39, R8, 0.5 ;  /* 0x3f000000272c7423 */ /* 0x000fc80000002008 */
[----:B------:R-:W-:Y:S01]  /*b550*/  FFMA.RM R44, R44, R9, 12582913 ;  /* 0x4b4000012c2c7423 */ /* 0x000fe20000004009 */
[----:B---3--:R-:W-:-:S04]  /*b560*/  FADD R11, -R10, R4 ;  /* 0x000000040a0b7221 */ /* 0x008fc80000000100 */
[----:B------:R-:W-:Y:S01]  /*b570*/  FFMA.SAT R4, R11, R8, 0.5 ;  /* 0x3f0000000b047423 */ /* 0x000fe20000002008 */
[----:B-1----:R-:W-:-:S03]  /*b580*/  FMUL R23, R12, R23 ;  /* 0x000000170c177220 */ /* 0x002fc60000400000 */
[----:B------:R-:W-:Y:S01]  /*b590*/  FFMA.RM R4, R4, R9, 12582913 ;  /* 0x4b40000104047423 */ /* 0x000fe20000004009 */
[----:B------:R-:W-:-:S03]  /*b5a0*/  FADD R46, R44, -12583039 ;  /* 0xcb40007f2c2e7421 */ /* 0x000fc60000000000 */
[----:B------:R-:W-:Y:S01]  /*b5b0*/  FADD R12, R4, -12583039 ;  /* 0xcb40007f040c7421 */ /* 0x000fe20000000000 */
[----:B------:R-:W-:-:S03]  /*b5c0*/  FFMA R46, R39, 1.4426950216293334961, -R46 ;  /* 0x3fb8aa3b272e7823 */ /* 0x000fc6000000082e */
[----:B------:R-:W-:Y:S01]  /*b5d0*/  FFMA R12, R11, 1.4426950216293334961, -R12 ;  /* 0x3fb8aa3b0b0c7823 */ /* 0x000fe2000000080c */
[----:B------:R-:W-:-:S03]  /*b5e0*/  FFMA R46, R39, 1.925963033500011079e-08, R46 ;  /* 0x32a57060272e7823 */ /* 0x000fc6000000002e */
[----:B------:R-:W-:-:S04]  /*b5f0*/  FFMA R12, R11, 1.925963033500011079e-08, R12 ;  /* 0x32a570600b0c7823 */ /* 0x000fc8000000000c */
[----:B------:R-:W0:Y:S01]  /*b600*/  MUFU.EX2 R39, R12 ;  /* 0x0000000c00277308 */ /* 0x000e220000000800 */
[----:B------:R-:W-:Y:S01]  /*b610*/  FADD R11, -R10, R6 ;  /* 0x000000060a0b7221 */ /* 0x000fe20000000100 */
[----:B------:R-:W-:-:S03]  /*b620*/  SHF.L.U32 R4, R4, 0x17, RZ ;  /* 0x0000001704047819 */ /* 0x000fc600000006ff */
[----:B------:R-:W-:-:S03]  /*b630*/  FFMA.SAT R6, R11, R8, 0.5 ;  /* 0x3f0000000b067423 */ /* 0x000fc60000002008 */
[----:B------:R-:W1:Y:S01]  /*b640*/  MUFU.EX2 R42, R42 ;  /* 0x0000002a002a7308 */ /* 0x000e620000000800 */
[----:B------:R-:W-:Y:S01]  /*b650*/  FFMA.RM R41, R6, R9, 12582913 ;  /* 0x4b40000106297423 */ /* 0x000fe20000004009 */
[----:B------:R-:W-:Y:S01]  /*b660*/  FADD R7, -R10, R7 ;  /* 0x000000070a077221 */ /* 0x000fe20000000100 */
[----:B0-----:R-:W-:Y:S02]  /*b670*/  FMUL R39, R4, R39 ;  /* 0x0000002704277220 */ /* 0x001fe40000400000 */
[----:B------:R-:W-:Y:S01]  /*b680*/  FADD R4, R41, -12583039 ;  /* 0xcb40007f29047421 */ /* 0x000fe20000000000 */
[----:B------:R-:W-:-:S03]  /*b690*/  FADD R5, -R10, R5 ;  /* 0x000000050a057221 */ /* 0x000fc60000000100 */
[C---:B------:R-:W-:Y:S01]  /*b6a0*/  FFMA R4, R11.reuse, 1.4426950216293334961, -R4 ;  /* 0x3fb8aa3b0b047823 */ /* 0x040fe20000000804 */
[----:B------:R-:W-:Y:S01]  /*b6b0*/  FMUL R22, R22, R13 ;  /* 0x0000000d16167220 */ /* 0x000fe20000400000 */
[----:B------:R-:W-:Y:S01]  /*b6c0*/  SHF.L.U32 R37, R38, 0x17, RZ ;  /* 0x0000001726257819 */ /* 0x000fe200000006ff */
[----:B------:R-:W0:Y:S01]  /*b6d0*/  MUFU.EX2 R13, R46 ;  /* 0x0000002e000d7308 */ /* 0x000e220000000800 */
[----:B------:R-:W-:Y:S01]  /*b6e0*/  FFMA R12, R11, 1.925963033500011079e-08, R4 ;  /* 0x32a570600b0c7823 */ /* 0x000fe20000000004 */
[-C--:B------:R-:W-:Y:S01]  /*b6f0*/  FFMA.SAT R4, R7, R8.reuse, 0.5 ;  /* 0x3f00000007047423 */ /* 0x080fe20000002008 */
[----:B------:R-:W-:Y:S01]  /*b700*/  FFMA.SAT R14, R5, R8, 0.5 ;  /* 0x3f000000050e7423 */ /* 0x000fe20000002008 */
[----:B-1----:R-:W-:Y:S02]  /*b710*/  FMUL R37, R37, R42 ;  /* 0x0000002a25257220 */ /* 0x002fe40000400000 */
[-C--:B------:R-:W-:Y:S01]  /*b720*/  FFMA.RM R42, R4, R9.reuse, 12582913 ;  /* 0x4b400001042a7423 */ /* 0x080fe20000004009 */
[----:B------:R-:W-:-:S03]  /*b730*/  FFMA.RM R14, R14, R9, 12582913 ;  /* 0x4b4000010e0e7423 */ /* 0x000fc60000004009 */
[----:B------:R-:W-:Y:S01]  /*b740*/  FADD R4, R42, -12583039 ;  /* 0xcb40007f2a047421 */ /* 0x000fe20000000000 */
[----:B------:R-:W-:Y:S01]  /*b750*/  FADD R40, R14, -12583039 ;  /* 0xcb40007f0e287421 */ /* 0x000fe20000000000 */
[----:B------:R-:W-:Y:S02]  /*b760*/  SHF.L.U32 R38, R44, 0x17, RZ ;  /* 0x000000172c267819 */ /* 0x000fe400000006ff */
[----:B------:R-:W-:Y:S01]  /*b770*/  FFMA R4, R7, 1.4426950216293334961, -R4 ;  /* 0x3fb8aa3b07047823 */ /* 0x000fe20000000804 */
[----:B------:R-:W-:Y:S02]  /*b780*/  FFMA R40, R5, 1.4426950216293334961, -R40 ;  /* 0x3fb8aa3b05287823 */ /* 0x000fe40000000828 */
[----:B0-----:R-:W-:Y:S01]  /*b790*/  FMUL R38, R38, R13 ;  /* 0x0000000d26267220 */ /* 0x001fe20000400000 */
[----:B------:R-:W-:Y:S01]  /*b7a0*/  FFMA R15, R7, 1.925963033500011079e-08, R4 ;  /* 0x32a57060070f7823 */ /* 0x000fe20000000004 */
[----:B------:R-:W-:Y:S02]  /*b7b0*/  FFMA R13, R5, 1.925963033500011079e-08, R40 ;  /* 0x32a57060050d7823 */ /* 0x000fe40000000028 */
[----:B------:R-:W2:Y:S02]  /*b7c0*/  LDL.128 R4, [R1+0x70] ;  /* 0x0000700001047983 */ /* 0x000ea40000100c00 */
[----:B------:R-:W0:Y:S01]  /*b7d0*/  MUFU.EX2 R11, R13 ;  /* 0x0000000d000b7308 */ /* 0x000e220000000800 */
[----:B------:R-:W-:-:S02]  /*b7e0*/  SHF.L.U32 R40, R14, 0x17, RZ ;  /* 0x000000170e287819 */ /* 0x000fc400000006ff */
[----:B------:R-:W-:-:S03]  /*b7f0*/  SHF.L.U32 R42, R42, 0x17, RZ ;  /* 0x000000172a2a7819 */ /* 0x000fc600000006ff */
[----:B0-----:R-:W-:Y:S02]  /*b800*/  FMUL R40, R40, R11 ;  /* 0x0000000b28287220 */ /* 0x001fe40000400000 */
[----:B------:R-:W0:Y:S02]  /*b810*/  MUFU.EX2 R11, R15 ;  /* 0x0000000f000b7308 */ /* 0x000e240000000800 */
[----:B0-----:R-:W-:-:S06]  /*b820*/  FMUL R42, R42, R11 ;  /* 0x0000000b2a2a7220 */ /* 0x001fcc0000400000 */
[----:B------:R-:W0:Y:S01]  /*b830*/  MUFU.EX2 R12, R12 ;  /* 0x0000000c000c7308 */ /* 0x000e220000000800 */
[----:B------:R-:W-:-:S05]  /*b840*/  SHF.L.U32 R41, R41, 0x17, RZ ;  /* 0x0000001729297819 */ /* 0x000fca00000006ff */
[----:B0-----:R-:W-:Y:S01]  /*b850*/  FMUL R41, R41, R12 ;  /* 0x0000000c29297220 */ /* 0x001fe20000400000 */
[----:B------:R-:W-:Y:S02]  /*b860*/  MOV R12, 0x10 ;  /* 0x00000010000c7802 */ /* 0x000fe40000000f00 */
[----:B------:R-:W-:Y:S01]  /*b870*/  MOV R15, 0xffffffff ;  /* 0xffffffff000f7802 */ /* 0x000fe20000000f00 */
[----:B--2---:R-:W-:-:S04]  /*b880*/  FADD R11, -R10, R4 ;  /* 0x000000040a0b7221 */ /* 0x004fc80000000100 */
[----:B------:R-:W-:Y:S01]  /*b890*/  FFMA.SAT R4, R11, R8, 0.5 ;  /* 0x3f0000000b047423 */ /* 0x000fe20000002008 */
[----:B------:R-:W-:-:S03]  /*b8a0*/  FADD R13, -R10, R6 ;  /* 0x000000060a0d7221 */ /* 0x000fc60000000100 */
[----:B------:R-:W-:-:S04]  /*b8b0*/  FFMA.RM R4, R4, R9, 12582913 ;  /* 0x4b40000104047423 */ /* 0x000fc80000004009 */
[----:B------:R-:W-:-:S04]  /*b8c0*/  FADD R6, R4, -12583039 ;  /* 0xcb40007f04067421 */ /* 0x000fc80000000000 */
[----:B------:R-:W-:-:S04]  /*b8d0*/  FFMA R6, R11, 1.4426950216293334961, -R6 ;  /* 0x3fb8aa3b0b067823 */ /* 0x000fc80000000806 */
[----:B------:R-:W-:-:S04]  /*b8e0*/  FFMA R6, R11, 1.925963033500011079e-08, R6 ;  /* 0x32a570600b067823 */ /* 0x000fc80000000006 */
[----:B------:R-:W0:Y:S01]  /*b8f0*/  MUFU.EX2 R43, R6 ;  /* 0x00000006002b7308 */ /* 0x000e220000000800 */
[----:B------:R-:W-:Y:S01]  /*b900*/  SHF.L.U32 R4, R4, 0x17, RZ ;  /* 0x0000001704047819 */ /* 0x000fe200000006ff */
[C---:B------:R-:W-:Y:S01]  /*b910*/  FADD R5, -R10.reuse, R5 ;  /* 0x000000050a057221 */ /* 0x040fe20000000100 */
[----:B------:R-:W-:-:S03]  /*b920*/  FADD R7, -R10, R7 ;  /* 0x000000070a077221 */ /* 0x000fc60000000100 */
[----:B0-----:R-:W-:Y:S01]  /*b930*/  FMUL R43, R4, R43 ;  /* 0x0000002b042b7220 */ /* 0x001fe20000400000 */
[----:B------:R-:W-:-:S04]  /*b940*/  FFMA.SAT R4, R5, R8, 0.5 ;  /* 0x3f00000005047423 */ /* 0x000fc80000002008 */
[----:B------:R-:W-:-:S04]  /*b950*/  FFMA.RM R4, R4, R9, 12582913 ;  /* 0x4b40000104047423 */ /* 0x000fc80000004009 */
[----:B------:R-:W-:-:S04]  /*b960*/  FADD R10, R4, -12583039 ;  /* 0xcb40007f040a7421 */ /* 0x000fc80000000000 */
[----:B------:R-:W-:-:S04]  /*b970*/  FFMA R10, R5, 1.4426950216293334961, -R10 ;  /* 0x3fb8aa3b050a7823 */ /* 0x000fc8000000080a */
[----:B------:R-:W-:-:S04]  /*b980*/  FFMA R10, R5, 1.925963033500011079e-08, R10 ;  /* 0x32a57060050a7823 */ /* 0x000fc8000000000a */
[----:B------:R-:W0:Y:S01]  /*b990*/  MUFU.EX2 R5, R10 ;  /* 0x0000000a00057308 */ /* 0x000e220000000800 */
[----:B------:R-:W-:-:S05]  /*b9a0*/  SHF.L.U32 R4, R4, 0x17, RZ ;  /* 0x0000001704047819 */ /* 0x000fca00000006ff */
[----:B0-----:R-:W-:Y:S01]  /*b9b0*/  FMUL R44, R4, R5 ;  /* 0x00000005042c7220 */ /* 0x001fe20000400000 */
[----:B------:R-:W-:-:S04]  /*b9c0*/  FFMA.SAT R4, R13, R8, 0.5 ;  /* 0x3f0000000d047423 */ /* 0x000fc80000002008 */
[----:B------:R-:W-:-:S04]  /*b9d0*/  FFMA.RM R4, R4, R9, 12582913 ;  /* 0x4b40000104047423 */ /* 0x000fc80000004009 */
[----:B------:R-:W-:-:S04]  /*b9e0*/  FADD R6, R4, -12583039 ;  /* 0xcb40007f04067421 */ /* 0x000fc80000000000 */
[----:B------:R-:W-:-:S04]  /*b9f0*/  FFMA R6, R13, 1.4426950216293334961, -R6 ;  /* 0x3fb8aa3b0d067823 */ /* 0x000fc80000000806 */
[----:B------:R-:W-:Y:S01]  /*ba00*/  FFMA R13, R13, 1.925963033500011079e-08, R6 ;  /* 0x32a570600d0d7823 */ /* 0x000fe20000000006 */
[----:B------:R-:W-:-:S04]  /*ba10*/  FADD R6, RZ, R0 ;  /* 0x00000000ff067221 */ /* 0x000fc80000000000 */
        /* <DEDUP_REMOVED lines=17> */
[----:B------:R-:W0:Y:S03]  /*bb30*/  MUFU.EX2 R13, R13 ;  /* 0x0000000d000d7308 */ /* 0x000e260000000800 */
[----:B------:R-:W-:-:S04]  /*bb40*/  FADD R5, R6, R21 ;  /* 0x0000001506057221 */ /* 0x000fc80000000000 */
[----:B------:R-:W-:Y:S01]  /*bb50*/  FADD R6, R5, R22 ;  /* 0x0000001605067221 */ /* 0x000fe20000000000 */
[----:B------:R-:W-:-:S03]  /*bb60*/  FFMA.SAT R8, R7, R8, 0.5 ;  /* 0x3f00000007087423 */ /* 0x000fc60000002008 */
[----:B------:R-:W-:Y:S01]  /*bb70*/  FADD R5, R6, R23 ;  /* 0x0000001706057221 */ /* 0x000fe20000000000 */
[----:B------:R-:W-:-:S03]  /*bb80*/  SHF.L.U32 R4, R4, 0x17, RZ ;  /* 0x0000001704047819 */ /* 0x000fc600000006ff */
[----:B------:R-:W-:Y:S01]  /*bb90*/  FADD R6, R5, R36 ;  /* 0x0000002405067221 */ /* 0x000fe20000000000 */
[----:B------:R-:W-:Y:S01]  /*bba0*/  FFMA.RM R8, R8, R9, 12582913 ;  /* 0x4b40000108087423 */ /* 0x000fe20000004009 */
[----:B0-----:R-:W-:Y:S02]  /*bbb0*/  FMUL R45, R4, R13 ;  /* 0x0000000d042d7220 */ /* 0x001fe40000400000 */
[----:B------:R-:W-:Y:S01]  /*bbc0*/  FADD R5, R6, R37 ;  /* 0x0000002506057221 */ /* 0x000fe20000000000 */
[----:B------:R-:W-:-:S03]  /*bbd0*/  FADD R4, R8, -12583039 ;  /* 0xcb40007f08047421 */ /* 0x000fc60000000000 */
[----:B------:R-:W-:Y:S01]  /*bbe0*/  FADD R6, R5, R38 ;  /* 0x0000002605067221 */ /* 0x000fe20000000000 */
[----:B------:R-:W-:-:S03]  /*bbf0*/  FFMA R4, R7, 1.4426950216293334961, -R4 ;  /* 0x3fb8aa3b07047823 */ /* 0x000fc60000000804 */
[----:B------:R-:W-:Y:S01]  /*bc00*/  FADD R5, R6, R39 ;  /* 0x0000002706057221 */ /* 0x000fe20000000000 */
[----:B------:R-:W-:-:S03]  /*bc10*/  FFMA R4, R7, 1.925963033500011079e-08, R4 ;  /* 0x32a5706007047823 */ /* 0x000fc60000000004 */
[----:B------:R-:W-:Y:S01]  /*bc20*/  FADD R6, R5, R40 ;  /* 0x0000002805067221 */ /* 0x000fe20000000000 */
[----:B------:R-:W0:Y:S03]  /*bc30*/  MUFU.EX2 R7, R4 ;  /* 0x0000000400077308 */ /* 0x000e260000000800 */
[----:B------:R-:W-:-:S04]  /*bc40*/  FADD R5, R6, R41 ;  /* 0x0000002906057221 */ /* 0x000fc80000000000 */
[----:B------:R-:W-:Y:S01]  /*bc50*/  FADD R6, R5, R42 ;  /* 0x0000002a05067221 */ /* 0x000fe20000000000 */
[----:B------:R-:W-:-:S03]  /*bc60*/  SHF.L.U32 R8, R8, 0x17, RZ ;  /* 0x0000001708087819 */ /* 0x000fc600000006ff */
[----:B------:R-:W-:-:S04]  /*bc70*/  FADD R5, R6, R43 ;  /* 0x0000002b06057221 */ /* 0x000fc80000000000 */
[----:B------:R-:W-:Y:S01]  /*bc80*/  FADD R6, R5, R44 ;  /* 0x0000002c05067221 */ /* 0x000fe20000000000 */
[----:B0-----:R-:W-:-:S03]  /*bc90*/  FMUL R46, R8, R7 ;  /* 0x00000007082e7220 */ /* 0x001fc60000400000 */
[----:B------:R-:W-:Y:S01]  /*bca0*/  FADD R13, R6, R45 ;  /* 0x0000002d060d7221 */ /* 0x000fe20000000000 */
[----:B------:R-:W-:-:S03]  /*bcb0*/  HFMA2 R11, -RZ, RZ, 0, 1.847743988037109375e-06 ;  /* 0x0000001fff0b7431 */ /* 0x000fc600000001ff */
[----:B------:R-:W-:-:S07]  /*bcc0*/  FADD R13, R13, R46 ;  /* 0x0000002e0d0d7221 */ /* 0x000fce0000000000 */
[----:B------:R-:W-:Y:S05]  /*bcd0*/  WARPSYNC.COLLECTIVE R15, `(.L_x_187) ;  /* 0x000000000f087348 */ /* 0x000fea0003c00000 */
[----:B------:R0:W1:Y:S02]  /*bce0*/  SHFL.BFLY P6, R14, R13, R12, R11 ;  /* 0x0c00000c0d0e7389 */ /* 0x00006400000c000b */
[----:B01----:R-:W-:Y:S05]  /*bcf0*/  ENDCOLLECTIVE ;  /* 0x000000000000791b */ /* 0x003fea0003800000 */
.L_x_187:
[----:B------:R-:W-:Y:S02]  /*bd00*/  HFMA2 R12, -RZ, RZ, 0, 4.76837158203125e-07 ;  /* 0x00000008ff0c7431 */ /* 0x000fe400000001ff */
[----:B------:R-:W-:-:S05]  /*bd10*/  FADD R4, R13, R14 ;  /* 0x0000000e0d047221 */ /* 0x000fca0000000000 */
[----:B------:R-:W-:-:S07]  /*bd20*/  MOV R13, R4 ;  /* 0x00000004000d7202 */ /* 0x000fce0000000f00 */
[----:B------:R-:W-:Y:S05]  /*bd30*/  WARPSYNC.COLLECTIVE R15, `(.L_x_188) ;  /* 0x000000000f087348 */ /* 0x000fea0003c00000 */
[----:B------:R0:W1:Y:S02]  /*bd40*/  SHFL.BFLY P6, R14, R13, R12, R11 ;  /* 0x0c00000c0d0e7389 */ /* 0x00006400000c000b */
[----:B01----:R-:W-:Y:S05]  /*bd50*/  ENDCOLLECTIVE ;  /* 0x000000000000791b */ /* 0x003fea0003800000 */
.L_x_188:
[----:B------:R-:W-:Y:S02]  /*bd60*/  HFMA2 R12, -RZ, RZ, 0, 2.384185791015625e-07 ;  /* 0x00000004ff0c7431 */ /* 0x000fe400000001ff */
[----:B------:R-:W-:-:S05]  /*bd70*/  FADD R5, R4, R14 ;  /* 0x0000000e04057221 */ /* 0x000fca0000000000 */
[----:B------:R-:W-:-:S07]  /*bd80*/  MOV R13, R5 ;  /* 0x00000005000d7202 */ /* 0x000fce0000000f00 */
[----:B------:R-:W-:Y:S05]  /*bd90*/  WARPSYNC.COLLECTIVE R15, `(.L_x_189) ;  /* 0x000000000f087348 */ /* 0x000fea0003c00000 */
[----:B------:R0:W1:Y:S02]  /*bda0*/  SHFL.BFLY P6, R14, R13, R12, R11 ;  /* 0x0c00000c0d0e7389 */ /* 0x00006400000c000b */
[----:B01----:R-:W-:Y:S05]  /*bdb0*/  ENDCOLLECTIVE ;  /* 0x000000000000791b */ /* 0x003fea0003800000 */
.L_x_189:
[----:B------:R-:W-:Y:S02]  /*bdc0*/  HFMA2 R12, -RZ, RZ, 0, 1.1920928955078125e-07 ;  /* 0x00000002ff0c7431 */ /* 0x000fe400000001ff */
[----:B------:R-:W-:-:S05]  /*bdd0*/  FADD R6, R5, R14 ;  /* 0x0000000e05067221 */ /* 0x000fca0000000000 */
[----:B------:R-:W-:-:S07]  /*bde0*/  MOV R13, R6 ;  /* 0x00000006000d7202 */ /* 0x000fce0000000f00 */
[----:B------:R-:W-:Y:S05]  /*bdf0*/  WARPSYNC.COLLECTIVE R15, `(.L_x_190) ;  /* 0x000000000f087348 */ /* 0x000fea0003c00000 */
[----:B------:R0:W1:Y:S02]  /*be00*/  SHFL.BFLY P6, R14, R13, R12, R11 ;  /* 0x0c00000c0d0e7389 */ /* 0x00006400000c000b */
[----:B01----:R-:W-:Y:S05]  /*be10*/  ENDCOLLECTIVE ;  /* 0x000000000000791b */ /* 0x003fea0003800000 */
.L_x_190:
[----:B------:R-:W-:Y:S02]  /*be20*/  HFMA2 R12, -RZ, RZ, 0, 5.9604644775390625e-08 ;  /* 0x00000001ff0c7431 */ /* 0x000fe400000001ff */
[----:B------:R-:W-:-:S05]  /*be30*/  FADD R7, R6, R14 ;  /* 0x0000000e06077221 */ /* 0x000fca0000000000 */
[----:B------:R-:W-:-:S07]  /*be40*/  MOV R13, R7 ;  /* 0x00000007000d7202 */ /* 0x000fce0000000f00 */
[----:B------:R-:W-:Y:S05]  /*be50*/  WARPSYNC.COLLECTIVE R15, `(.L_x_191) ;  /* 0x000000000f087348 */ /* 0x000fea0003c00000 */
[----:B------:R0:W1:Y:S02]  /*be60*/  SHFL.BFLY P6, R14, R13, R12, R11 ;  /* 0x0c00000c0d0e7389 */ /* 0x00006400000c000b */
[----:B01----:R-:W-:Y:S05]  /*be70*/  ENDCOLLECTIVE ;  /* 0x000000000000791b */ /* 0x003fea0003800000 */
.L_x_191:
[----:B------:R-:W-:Y:S05]  /*be80*/  BRA `(.L_x_192) ;  /* 0xffffff98003c7947 */ /* 0x000fea000383ffff */
        .weak           $__internal_0_$__cuda_sm3x_div_rn_noftz_f32_slowpath
        .type           $__internal_0_$__cuda_sm3x_div_rn_noftz_f32_slowpath,@function
        .size           $__internal_0_$__cuda_sm3x_div_rn_noftz_f32_slowpath,(.L_x_207 - $__internal_0_$__cuda_sm3x_div_rn_noftz_f32_slowpath)
$__internal_0_$__cuda_sm3x_div_rn_noftz_f32_slowpath:
[----:B------:R-:W-:Y:S01]  /*be90*/  SHF.R.U32.HI R49, RZ, 0x17, R12 ;  /* 0x00000017ff317819 */ /* 0x000fe2000001160c */
[----:B------:R-:W-:Y:S01]  /*bea0*/  BSSY.RECONVERGENT B0, `(.L_x_193) ;  /* 0x0000062000007945 */ /* 0x000fe20003800200 */
[----:B------:R-:W-:Y:S02]  /*beb0*/  SHF.R.U32.HI R13, RZ, 0x17, R11 ;  /* 0x00000017ff0d7819 */ /* 0x000fe4000001160b */
[----:B------:R-:W-:Y:S02]  /*bec0*/  LOP3.LUT R59, R49, 0xff, RZ, 0xc0, !PT ;  /* 0x000000ff313b7812 */ /* 0x000fe400078ec0ff */
[----:B------:R-:W-:Y:S02]  /*bed0*/  LOP3.LUT R57, R13, 0xff, RZ, 0xc0, !PT ;  /* 0x000000ff0d397812 */ /* 0x000fe400078ec0ff */
[----:B------:R-:W-:Y:S02]  /*bee0*/  IADD3 R51, PT, PT, R59, -0x1, RZ ;  /* 0xffffffff3b337810 */ /* 0x000fe40007ffe0ff */
[----:B------:R-:W-:-:S02]  /*bef0*/  IADD3 R49, PT, PT, R57, -0x1, RZ ;  /* 0xffffffff39317810 */ /* 0x000fc40007ffe0ff */
[----:B------:R-:W-:-:S04]  /*bf00*/  ISETP.GT.U32.AND P0, PT, R51, 0xfd, PT ;  /* 0x000000fd3300780c */ /* 0x000fc80003f04070 */
[----:B------:R-:W-:-:S13]  /*bf10*/  ISETP.GT.U32.OR P0, PT, R49, 0xfd, P0 ;  /* 0x000000fd3100780c */ /* 0x000fda0000704470 */
[----:B------:R-:W-:Y:S01]  /*bf20*/  @!P0 MOV R13, RZ ;  /* 0x000000ff000d8202 */ /* 0x000fe20000000f00 */
[----:B------:R-:W-:Y:S06]  /*bf30*/  @!P0 BRA `(.L_x_194) ;  /* 0x00000000005c8947 */ /* 0x000fec0003800000 */
[----:B------:R-:W-:Y:S02]  /*bf40*/  FSETP.GTU.FTZ.AND P0, PT, |R11|, +INF , PT ;  /* 0x7f8000000b00780b */ /* 0x000fe40003f1c200 */
[----:B------:R-:W-:-:S04]  /*bf50*/  FSETP.GTU.FTZ.AND P1, PT, |R12|, +INF , PT ;  /* 0x7f8000000c00780b */ /* 0x000fc80003f3c200 */
[----:B------:R-:W-:-:S13]  /*bf60*/  PLOP3.LUT P0, PT, P0, P1, PT, 0xf8, 0x8f ;  /* 0x00000000008f781c */ /* 0x000fda0000703f70 */
[----:B------:R-:W-:Y:S05]  /*bf70*/  @P0 BRA `(.L_x_195) ;  /* 0x00000004004c0947 */ /* 0x000fea0003800000 */
[----:B------:R-:W-:-:S13]  /*bf80*/  LOP3.LUT P0, RZ, R12, 0x7fffffff, R11, 0xc8, !PT ;  /* 0x7fffffff0cff7812 */ /* 0x000fda000780c80b */
[----:B------:R-:W-:Y:S05]  /*bf90*/  @!P0 BRA `(.L_x_196) ;  /* 0x00000004003c8947 */ /* 0x000fea0003800000 */
[C---:B------:R-:W-:Y:S02]  /*bfa0*/  FSETP.NEU.FTZ.AND P3, PT, |R11|.reuse, +INF , PT ;  /* 0x7f8000000b00780b */ /* 0x040fe40003f7d200 */
[----:B------:R-:W-:Y:S02]  /*bfb0*/  FSETP.NEU.FTZ.AND P1, PT, |R12|, +INF , PT ;  /* 0x7f8000000c00780b */ /* 0x000fe40003f3d200 */
[----:B------:R-:W-:-:S11]  /*bfc0*/  FSETP.NEU.FTZ.AND P0, PT, |R11|, +INF , PT ;  /* 0x7f8000000b00780b */ /* 0x000fd60003f1d200 */
[----:B------:R-:W-:Y:S05]  /*bfd0*/  @!P1 BRA !P3, `(.L_x_196) ;  /* 0x00000004002c9947 */ /* 0x000fea0005800000 */
[----:B------:R-:W-:-:S04]  /*bfe0*/  LOP3.LUT P3, RZ, R11, 0x7fffffff, RZ, 0xc0, !PT ;  /* 0x7fffffff0bff7812 */ /* 0x000fc8000786c0ff */
[----:B------:R-:W-:-:S13]  /*bff0*/  PLOP3.LUT P1, PT, P1, P3, PT, 0x2f, 0xf2 ;  /* 0x0000000000f2781c */ /* 0x000fda0000f26577 */
[----:B------:R-:W-:Y:S05]  /*c000*/  @P1 BRA `(.L_x_197) ;  /* 0x0000000400181947 */ /* 0x000fea0003800000 */
[----:B------:R-:W-:-:S04]  /*c010*/  LOP3.LUT P1, RZ, R12, 0x7fffffff, RZ, 0xc0, !PT ;  /* 0x7fffffff0cff7812 */ /* 0x000fc8000782c0ff */
[----:B------:R-:W-:-:S13]  /*c020*/  PLOP3.LUT P0, PT, P0, P1, PT, 0x2f, 0xf2 ;  /* 0x0000000000f2781c */ /* 0x000fda0000702577 */
[----:B------:R-:W-:Y:S05]  /*c030*/  @P0 BRA `(.L_x_198) ;  /* 0x0000000400000947 */ /* 0x000fea0003800000 */
[----:B------:R-:W-:Y:S02]  /*c040*/  ISETP.GE.AND P0, PT, R49, RZ, PT ;  /* 0x000000ff3100720c */ /* 0x000fe40003f06270 */
[----:B------:R-:W-:-:S11]  /*c050*/  ISETP.GE.AND P1, PT, R51, RZ, PT ;  /* 0x000000ff3300720c */ /* 0x000fd60003f26270 */
[----:B------:R-:W-:Y:S01]  /*c060*/  @P0 MOV R13, RZ ;  /* 0x000000ff000d0202 */ /* 0x000fe20000000f00 */
[----:B------:R-:W-:Y:S01]  /*c070*/  @!P0 FFMA R11, R11, 1.84467440737095516160e+19, RZ ;  /* 0x5f8000000b0b8823 */ /* 0x000fe200000000ff */
[----:B------:R-:W-:Y:S01]  /*c080*/  @!P0 MOV R13, 0xffffffc0 ;  /* 0xffffffc0000d8802 */ /* 0x000fe20000000f00 */
[----:B------:R-:W-:-:S03]  /*c090*/  @!P1 FFMA R12, R12, 1.84467440737095516160e+19, RZ ;  /* 0x5f8000000c0c9823 */ /* 0x000fc600000000ff */
[----:B------:R-:W-:-:S07]  /*c0a0*/  @!P1 IADD3 R13, PT, PT, R13, 0x40, RZ ;  /* 0x000000400d0d9810 */ /* 0x000fce0007ffe0ff */
.L_x_194:
[----:B------:R-:W-:Y:S01]  /*c0b0*/  LEA R49, R59, 0xc0800000, 0x17 ;  /* 0xc08000003b317811 */ /* 0x000fe200078eb8ff */
[----:B------:R-:W-:Y:S03]  /*c0c0*/  BSSY.RECONVERGENT B1, `(.L_x_199) ;  /* 0x0000036000017945 */ /* 0x000fe60003800200 */
[----:B------:R-:W-:Y:S02]  /*c0d0*/  IADD3 R49, PT, PT, -R49, R12, RZ ;  /* 0x0000000c31317210 */ /* 0x000fe40007ffe1ff */
[----:B------:R-:W-:Y:S02]  /*c0e0*/  IADD3 R12, PT, PT, R57, -0x7f, RZ ;  /* 0xffffff81390c7810 */ /* 0x000fe40007ffe0ff */
[----:B------:R-:W0:Y:S01]  /*c0f0*/  MUFU.RCP R51, R49 ;  /* 0x0000003100337308 */ /* 0x000e220000001000 */
[----:B------:R-:W-:Y:S02]  /*c100*/  FADD.FTZ R78, -R49, -RZ ;  /* 0x800000ff314e7221 */ /* 0x000fe40000010100 */
[C---:B------:R-:W-:Y:S01]  /*c110*/  IMAD R11, R12.reuse, -0x800000, R11 ;  /* 0xff8000000c0b7824 */ /* 0x040fe200078e020b */
[----:B------:R-:W-:-:S04]  /*c120*/  IADD3 R12, PT, PT, R12, 0x7f, -R59 ;  /* 0x0000007f0c0c7810 */ /* 0x000fc80007ffe83b */
[----:B------:R-:W-:Y:S01]  /*c130*/  IADD3 R12, PT, PT, R12, R13, RZ ;  /* 0x0000000d0c0c7210 */ /* 0x000fe20007ffe0ff */
[----:B0-----:R-:W-:-:S04]  /*c140*/  FFMA R80, R51, R78, 1 ;  /* 0x3f80000033507423 */ /* 0x001fc8000000004e */
[----:B------:R-:W-:-:S04]  /*c150*/  FFMA R82, R51, R80, R51 ;  /* 0x0000005033527223 */ /* 0x000fc80000000033 */
[----:B------:R-:W-:-:S04]  /*c160*/  FFMA R51, R11, R82, RZ ;  /* 0x000000520b337223 */ /* 0x000fc800000000ff */
[----:B------:R-:W-:-:S04]  /*c170*/  FFMA R80, R78, R51, R11 ;  /* 0x000000334e507223 */ /* 0x000fc8000000000b */
[----:B------:R-:W-:-:S04]  /*c180*/  FFMA R57, R82, R80, R51 ;  /* 0x0000005052397223 */ /* 0x000fc80000000033 */
[----:B------:R-:W-:-:S04]  /*c190*/  FFMA R78, R78, R57, R11 ;  /* 0x000000394e4e7223 */ /* 0x000fc8000000000b */
[----:B------:R-:W-:-:S05]  /*c1a0*/  FFMA R51, R82, R78, R57 ;  /* 0x0000004e52337223 */ /* 0x000fca0000000039 */
[----:B------:R-:W-:-:S04]  /*c1b0*/  SHF.R.U32.HI R11, RZ, 0x17, R51 ;  /* 0x00000017ff0b7819 */ /* 0x000fc80000011633 */
[----:B------:R-:W-:-:S04]  /*c1c0*/  LOP3.LUT R11, R11, 0xff, RZ, 0xc0, !PT ;  /* 0x000000ff0b0b7812 */ /* 0x000fc800078ec0ff */
[----:B------:R-:W-:-:S04]  /*c1d0*/  IADD3 R49, PT, PT, R11, R12, RZ ;  /* 0x0000000c0b317210 */ /* 0x000fc80007ffe0ff */
[----:B------:R-:W-:-:S04]  /*c1e0*/  IADD3 R11, PT, PT, R49, -0x1, RZ ;  /* 0xffffffff310b7810 */ /* 0x000fc80007ffe0ff */
[----:B------:R-:W-:-:S13]  /*c1f0*/  ISETP.GE.U32.AND P0, PT, R11, 0xfe, PT ;  /* 0x000000fe0b00780c */ /* 0x000fda0003f06070 */
[----:B------:R-:W-:Y:S05]  /*c200*/  @!P0 BRA `(.L_x_200) ;  /* 0x0000000000808947 */ /* 0x000fea0003800000 */
[----:B------:R-:W-:-:S13]  /*c210*/  ISETP.GT.AND P0, PT, R49, 0xfe, PT ;  /* 0x000000fe3100780c */ /* 0x000fda0003f04270 */
[----:B------:R-:W-:Y:S05]  /*c220*/  @P0 BRA `(.L_x_201) ;  /* 0x00000000006c0947 */ /* 0x000fea0003800000 */
[----:B------:R-:W-:-:S13]  /*c230*/  ISETP.GE.AND P0, PT, R49, 0x1, PT ;  /* 0x000000013100780c */ /* 0x000fda0003f06270 */
[----:B------:R-:W-:Y:S05]  /*c240*/  @P0 BRA `(.L_x_202) ;  /* 0x0000000000740947 */ /* 0x000fea0003800000 */
[----:B------:R-:W-:Y:S02]  /*c250*/  ISETP.GE.AND P0, PT, R49, -0x18, PT ;  /* 0xffffffe83100780c */ /* 0x000fe40003f06270 */
[----:B------:R-:W-:-:S11]  /*c260*/  LOP3.LUT R51, R51, 0x80000000, RZ, 0xc0, !PT ;  /* 0x8000000033337812 */ /* 0x000fd600078ec0ff */
[----:B------:R-:W-:Y:S05]  /*c270*/  @!P0 BRA `(.L_x_202) ;  /* 0x0000000000688947 */ /* 0x000fea0003800000 */
[CCC-:B------:R-:W-:Y:S01]  /*c280*/  FFMA.RZ R11, R82.reuse, R78.reuse, R57.reuse ;  /* 0x0000004e520b7223 */ /* 0x1c0fe2000000c039 */
[CCC-:B------:R-:W-:Y:S01]  /*c290*/  FFMA.RM R12, R82.reuse, R78.reuse, R57.reuse ;  /* 0x0000004e520c7223 */ /* 0x1c0fe20000004039 */
[C---:B------:R-:W-:Y:S02]  /*c2a0*/  ISETP.NE.AND P3, PT, R49.reuse, RZ, PT ;  /* 0x000000ff3100720c */ /* 0x040fe40003f65270 */
[----:B------:R-:W-:Y:S02]  /*c2b0*/  ISETP.NE.AND P1, PT, R49, RZ, PT ;  /* 0x000000ff3100720c */ /* 0x000fe40003f25270 */
[----:B------:R-:W-:Y:S01]  /*c2c0*/  LOP3.LUT R13, R11, 0x7fffff, RZ, 0xc0, !PT ;  /* 0x007fffff0b0d7812 */ /* 0x000fe200078ec0ff */
[----:B------:R-:W-:Y:S01]  /*c2d0*/  FFMA.RP R11, R82, R78, R57 ;  /* 0x0000004e520b7223 */ /* 0x000fe20000008039 */
[----:B------:R-:W-:Y:S02]  /*c2e0*/  IADD3 R78, PT, PT, R49, 0x20, RZ ;  /* 0x00000020314e7810 */ /* 0x000fe40007ffe0ff */
[----:B------:R-:W-:-:S02]  /*c2f0*/  LOP3.LUT R13, R13, 0x800000, RZ, 0xfc, !PT ;  /* 0x008000000d0d7812 */ /* 0x000fc400078efcff */
[----:B------:R-:W-:Y:S02]  /*c300*/  IADD3 R49, PT, PT, -R49, RZ, RZ ;  /* 0x000000ff31317210 */ /* 0x000fe40007ffe1ff */
[----:B------:R-:W-:Y:S02]  /*c310*/  SHF.L.U32 R78, R13, R78, RZ ;  /* 0x0000004e0d4e7219 */ /* 0x000fe400000006ff */
[----:B------:R-:W-:Y:S02]  /*c320*/  FSETP.NEU.FTZ.AND P0, PT, R11, R12, PT ;  /* 0x0000000c0b00720b */ /* 0x000fe40003f1d000 */
[----:B------:R-:W-:Y:S02]  /*c330*/  SEL R12, R49, RZ, P3 ;  /* 0x000000ff310c7207 */ /* 0x000fe40001800000 */
[----:B------:R-:W-:Y:S02]  /*c340*/  ISETP.NE.AND P1, PT, R78, RZ, P1 ;  /* 0x000000ff4e00720c */ /* 0x000fe40000f25270 */
[----:B------:R-:W-:-:S02]  /*c350*/  SHF.R.U32.HI R12, RZ, R12, R13 ;  /* 0x0000000cff0c7219 */ /* 0x000fc4000001160d */
[----:B------:R-:W-:Y:S02]  /*c360*/  PLOP3.LUT P0, PT, P0, P1, PT, 0xf8, 0x8f ;  /* 0x00000000008f781c */ /* 0x000fe40000703f70 */
[----:B------:R-:W-:Y:S02]  /*c370*/  SHF.R.U32.HI R78, RZ, 0x1, R12 ;  /* 0x00000001ff4e7819 */ /* 0x000fe4000001160c */
[----:B------:R-:W-:-:S04]  /*c380*/  SEL R11, RZ, 0x1, !P0 ;  /* 0x00000001ff0b7807 */ /* 0x000fc80004000000 */
[----:B------:R-:W-:-:S04]  /*c390*/  LOP3.LUT R11, R11, 0x1, R78, 0xf8, !PT ;  /* 0x000000010b0b7812 */ /* 0x000fc800078ef84e */
[----:B------:R-:W-:-:S04]  /*c3a0*/  LOP3.LUT R11, R11, R12, RZ, 0xc0, !PT ;  /* 0x0000000c0b0b7212 */ /* 0x000fc800078ec0ff */
[----:B------:R-:W-:-:S04]  /*c3b0*/  IADD3 R78, PT, PT, R78, R11, RZ ;  /* 0x0000000b4e4e7210 */ /* 0x000fc80007ffe0ff */
[----:B------:R-:W-:Y:S01]  /*c3c0*/  LOP3.LUT R51, R78, R51, RZ, 0xfc, !PT ;  /* 0x000000334e337212 */ /* 0x000fe200078efcff */
[----:B------:R-:W-:Y:S06]  /*c3d0*/  BRA `(.L_x_202) ;  /* 0x0000000000107947 */ /* 0x000fec0003800000 */
.L_x_201:
[----:B------:R-:W-:-:S04]  /*c3e0*/  LOP3.LUT R51, R51, 0x80000000, RZ, 0xc0, !PT ;  /* 0x8000000033337812 */ /* 0x000fc800078ec0ff */
[----:B------:R-:W-:Y:S01]  /*c3f0*/  LOP3.LUT R51, R51, 0x7f800000, RZ, 0xfc, !PT ;  /* 0x7f80000033337812 */ /* 0x000fe200078efcff */
[----:B------:R-:W-:Y:S06]  /*c400*/  BRA `(.L_x_202) ;  /* 0x0000000000047947 */ /* 0x000fec0003800000 */
.L_x_200:
[----:B------:R-:W-:-:S07]  /*c410*/  LEA R51, R12, R51, 0x17 ;  /* 0x000000330c337211 */ /* 0x000fce00078eb8ff */
.L_x_202:
[----:B------:R-:W-:Y:S05]  /*c420*/  BSYNC.RECONVERGENT B1 ;  /* 0x0000000000017941 */ /* 0x000fea0003800200 */
.L_x_199:
[----:B------:R-:W-:Y:S05]  /*c430*/  BRA `(.L_x_203) ;  /* 0x0000000000207947 */ /* 0x000fea0003800000 */
.L_x_198:
[----:B------:R-:W-:-:S04]  /*c440*/  LOP3.LUT R11, R12, 0x80000000, R11, 0x48, !PT ;  /* 0x800000000c0b7812 */ /* 0x000fc800078e480b */
[----:B------:R-:W-:Y:S01]  /*c450*/  LOP3.LUT R51, R11, 0x7f800000, RZ, 0xfc, !PT ;  /* 0x7f8000000b337812 */ /* 0x000fe200078efcff */
[----:B------:R-:W-:Y:S06]  /*c460*/  BRA `(.L_x_203) ;  /* 0x0000000000147947 */ /* 0x000fec0003800000 */
.L_x_197:
[----:B------:R-:W-:Y:S01]  /*c470*/  LOP3.LUT R51, R12, 0x80000000, R11, 0x48, !PT ;  /* 0x800000000c337812 */ /* 0x000fe200078e480b */
[----:B------:R-:W-:Y:S06]  /*c480*/  BRA `(.L_x_203) ;  /* 0x00000000000c7947 */ /* 0x000fec0003800000 */
.L_x_196:
[----:B------:R-:W0:Y:S01]  /*c490*/  MUFU.RSQ R51, -QNAN ;  /* 0xffc0000000337908 */ /* 0x000e220000001400 */
[----:B------:R-:W-:Y:S05]  /*c4a0*/  BRA `(.L_x_203) ;  /* 0x0000000000047947 */ /* 0x000fea0003800000 */
.L_x_195:
[----:B------:R-:W-:-:S07]  /*c4b0*/  FADD.FTZ R51, R11, R12 ;  /* 0x0000000c0b337221 */ /* 0x000fce0000010000 */
.L_x_203:
[----:B------:R-:W-:Y:S05]  /*c4c0*/  BSYNC.RECONVERGENT B0 ;  /* 0x0000000000007941 */ /* 0x000fea0003800200 */
.L_x_193:
[----:B------:R-:W-:Y:S01]  /*c4d0*/  HFMA2 R13, -RZ, RZ, 0, 0 ;  /* 0x00000000ff0d7431 */ /* 0x000fe200000001ff */
[----:B------:R-:W-:Y:S02]  /*c4e0*/  MOV R12, R14 ;  /* 0x0000000e000c7202 */ /* 0x000fe40000000f00 */
[----:B0-----:R-:W-:Y:S02]  /*c4f0*/  MOV R11, R51 ;  /* 0x00000033000b7202 */ /* 0x001fe40000000f00 */
[----:B------:R-:W-:Y:S05]  /*c500*/  RET.REL.NODEC R12 `(_Z13SoftmaxKernelIfLi8ELi256ELi32ELi32ELi1EEvPT_S1_S1_iii) ;  /* 0xffffff380cbc7950 */ /* 0x000fea0003c3ffff */
.L_x_204:
[----:B------:R-:W-:-:S00]  /*c510*/  BRA `(.L_x_204) ;  /* 0xfffffffc00fc7947 */ /* 0x000fc0000383ffff */
[----:B------:R-:W-:-:S00]  /*c520*/  NOP ;  /* 0x0000000000007918 */ /* 0x000fc00000000000 */
        /* <DEDUP_REMOVED lines=13> */
.L_x_207:


//--------------------- .text._Z13SoftmaxKernelv  --------------------------
	.section	.text._Z13SoftmaxKernelv,"ax",@progbits
	.align	128
        .global         _Z13SoftmaxKernelv
        .type           _Z13SoftmaxKernelv,@function
        .size           _Z13SoftmaxKernelv,(.L_x_209 - _Z13SoftmaxKernelv)
        .other          _Z13SoftmaxKernelv,@"STO_CUDA_ENTRY STV_DEFAULT"
_Z13SoftmaxKernelv:
.text._Z13SoftmaxKernelv:
[----:B------:R-:W0:Y:S01]  /*0000*/  LDC R1, c[0x0][0x37c] ;  /* 0x0000df00ff017b82 */ /* 0x000e220000000800 */
[----:B------:R-:W1:Y:S01]  /*0010*/  S2R R8, SR_TID.X ;  /* 0x0000000000087919 */ /* 0x000e620000002100 */
[----:B0-----:R-:W-:Y:S01]  /*0020*/  VIADD R1, R1, 0xfffffff8 ;  /* 0xfffffff801017836 */ /* 0x001fe20000000000 */
[----:B------:R-:W-:Y:S01]  /*0030*/  MOV R0, 0x0 ;  /* 0x0000000000007802 */ /* 0x000fe20000000f00 */
[----:B------:R-:W0:Y:S04]  /*0040*/  LDCU UR4, c[0x0][0x2f8] ;  /* 0x00005f00ff0477ac */ /* 0x000e280008000800 */
[----:B------:R2:W3:Y:S01]  /*0050*/  LDC.64 R2, c[0x4][R0] ;  /* 0x0100000000027b82 */ /* 0x0004e20000000a00 */
[----:B------:R-:W4:Y:S01]  /*0060*/  LDCU.64 UR6, c[0x4][0x8] ;  /* 0x01000100ff0677ac */ /* 0x000f220008000a00 */
[----:B------:R-:W5:Y:S01]  /*0070*/  LDCU UR5, c[0x0][0x2fc] ;  /* 0x00005f80ff0577ac */ /* 0x000f620008000800 */
[----:B0-----:R-:W-:Y:S01]  /*0080*/  IADD3 R6, P0, PT, R1, UR4, RZ ;  /* 0x0000000401067c10 */ /* 0x001fe2000ff1e0ff */
[----:B----4-:R-:W-:Y:S01]  /*0090*/  IMAD.U32 R4, RZ, RZ, UR6 ;  /* 0x00000006ff047e24 */ /* 0x010fe2000f8e00ff */
[----:B------:R-:W-:-:S03]  /*00a0*/  MOV R5, UR7 ;  /* 0x0000000700057c02 */ /* 0x000fc60008000f00 */
[----:B-----5:R-:W-:Y:S01]  /*00b0*/  IMAD.X R7, RZ, RZ, UR5, P0 ;  /* 0x00000005ff077e24 */ /* 0x020fe200080e06ff */
[----:B-1----:R2:W-:Y:S07]  /*00c0*/  STL [R1], R8 ;  /* 0x0000000801007387 */ /* 0x0025ee0000100800 */
[----:B------:R-:W-:-:S07]  /*00d0*/  LEPC R20, `(.L_x_205) ;  /* 0x000000001014794e */ /* 0x000fce0000000000 */
[----:B--23--:R-:W-:Y:S05]  /*00e0*/  CALL.ABS.NOINC R2 ;  /* 0x0000000002007343 */ /* 0x00cfea0003c00000 */
.L_x_205:
[----:B------:R-:W-:Y:S05]  /*00f0*/  EXIT ;  /* 0x000000000000794d */ /* 0x000fea0003800000 */
.L_x_206:
        /* <DEDUP_REMOVED lines=16> */
.L_x_209:


//--------------------- .nv.global.init           --------------------------
	.section	.nv.global.init,"aw",@progbits
.nv.global.init:
	.type		$str,@object
	.size		$str,($str$2 - $str)
$str:
        /*0000*/ 	.byte	0x25, 0x64, 0x20, 0x0a, 0x00
	.type		$str$2,@object
	.size		$str$2,($str$1 - $str$2)
$str$2:
        /*0005*/ 	.byte	0x20, 0x77, 0x61, 0x72, 0x70, 0x5f, 0x73, 0x75, 0x6d, 0x20, 0x25, 0x66, 0x0a, 0x00
	.type		$str$1,@object
	.size		$str$1,(.L_1 - $str$1)
$str$1:
        /*0013*/ 	.byte	0x20, 0x25, 0x66, 0x20, 0x2c, 0x20, 0x6f, 0x66, 0x20, 0x25, 0x64, 0x2c, 0x20, 0x25, 0x64, 0x00
.L_1:


//--------------------- .nv.shared.reserved.0     --------------------------
	.section	.nv.shared.reserved.0,"aw",@nobits
	.weak		__nv_reservedSMEM_offset_0_alias
	.size		__nv_reservedSMEM_offset_0_alias, 0, 64
	.other		__nv_reservedSMEM_offset_0_alias,@"STO_CUDA_RESERVED_SHARED STV_DEFAULT"
__nv_reservedSMEM_offset_0_alias:
	.zero		0
	.zero		64


//--------------------- .nv.constant0._Z13SoftmaxKernelIfLi8ELi256ELi32ELi32ELi1EEvPT_S1_S1_iii --------------------------
	.section	.nv.constant0._Z13SoftmaxKernelIfLi8ELi256ELi32ELi32ELi1EEvPT_S1_S1_iii,"a",@progbits
	.sectionflags	@""
	.align	4
.nv.constant0._Z13SoftmaxKernelIfLi8ELi256ELi32ELi32ELi1EEvPT_S1_S1_iii:
	.zero		932


//--------------------- .nv.constant0._Z13SoftmaxKernelv --------------------------
	.section	.nv.constant0._Z13SoftmaxKernelv,"a",@progbits
	.sectionflags	@""
	.align	4
.nv.constant0._Z13SoftmaxKernelv:
	.zero		896


//--------------------- SYMBOLS --------------------------

	.type		.nv.reservedSmem.offset0,@object
	.size		.nv.reservedSmem.offset0,0x4
	.type		vprintf,@function
